def matmul_kernel(
    a_ptr,
    b_ptr,
    c_ptr,
    M,
    N,
    K,
    stride_am,
    stride_ak,
    stride_bk,
    stride_bn,
    stride_cm,
    stride_cn,
    BLOCK_M: tl.constexpr,
    BLOCK_N: tl.constexpr,
    BLOCK_K: tl.constexpr,
    GROUP_M: tl.constexpr,
):
    pid = tl.program_id(axis=0)
    num_pid_m = tl.cdiv(M, BLOCK_M)
    num_pid_n = tl.cdiv(N, BLOCK_N)
    num_pid_in_group = GROUP_M * num_pid_n
    group_id = pid // num_pid_in_group
    first_pid_m = group_id * GROUP_M
    group_size_m = min(num_pid_m - first_pid_m, GROUP_M)
    pid_m = first_pid_m + ((pid % num_pid_in_group) % group_size_m)
    pid_n = (pid % num_pid_in_group) // group_size_m

    offs_am = (pid_m * BLOCK_M + tl.arange(0, BLOCK_M)) % M
    offs_bn = (pid_n * BLOCK_N + tl.arange(0, BLOCK_N)) % N
    offs_k = tl.arange(0, BLOCK_K)
    a_ptrs = a_ptr + offs_am[:, None] * stride_am + offs_k[None, :] * stride_ak
    b_ptrs = b_ptr + offs_k[:, None] * stride_bk + offs_bn[None, :] * stride_bn

    acc = tl.zeros((BLOCK_M, BLOCK_N), dtype=tl.float32)
    for kk in range(0, tl.cdiv(K, BLOCK_K)):
        a = tl.load(a_ptrs, mask=offs_k[None, :] < K - kk * BLOCK_K, other=0.0)
        b = tl.load(b_ptrs, mask=offs_k[:, None] < K - kk * BLOCK_K, other=0.0)
        acc = tl.dot(a, b, acc)
        a_ptrs += BLOCK_K * stride_ak
        b_ptrs += BLOCK_K * stride_bk

    c = acc.to(c_ptr.dtype.element_ty)
    offs_cm = pid_m * BLOCK_M + tl.arange(0, BLOCK_M)
    offs_cn = pid_n * BLOCK_N + tl.arange(0, BLOCK_N)
    c_ptrs = c_ptr + offs_cm[:, None] * stride_cm + offs_cn[None, :] * stride_cn
    mask = (offs_cm[:, None] < M) & (offs_cn[None, :] < N)
    tl.store(c_ptrs, c, mask=mask)

# config = {"BLOCK_K": 32, "BLOCK_M": 256, "BLOCK_N": 128, "GROUP_M": 8, "arch": "sm_90", "dtype": "fp8e5m2", "num_ctas": 4, "num_stages": 3, "num_warps": 4}
# arch = sm_90


// ===== COMPILED SASS (sm_90a) =====

	.target	sm_90a

	.elftype	@"ET_EXEC"


//--------------------- .note.nv.tkinfo           --------------------------
	.section	.note.nv.tkinfo,"",@"SHT_NOTE"
	.sectionflags	@"SHF_NOTE_NV_TKINFO"
	.tkinfo
        /*0018*/ 	.word	0x00000002
        /*0030*/ 	.string	""
        /*0030*/ 	.string	"ptxas"
        /*0030*/ 	.string	"Cuda compilation tools, release 13.0, V13.0.88"
        /*0030*/ 	.string	"Build cuda_13.0.r13.0/compiler.36424714_0"
        /*0030*/ 	.string	"-v  -suppress-debug-info  -lineinfo  -arch sm_90a "



//--------------------- .note.nv.cuinfo           --------------------------
	.section	.note.nv.cuinfo,"",@"SHT_NOTE"
	.sectionflags	@"SHF_NOTE_NV_CUINFO"
        /*0018*/ 	.short	0x0002
        /*001a*/ 	.short	0x005a
        /*001c*/ 	.short	0x0082
	.zero		2


//--------------------- .nv.info                  --------------------------
	.section	.nv.info,"",@"SHT_CUDA_INFO"
	.align	4


	//----- nvinfo : EIATTR_REGCOUNT
	.align		4
        /*0000*/ 	.byte	0x04, 0x2f
        /*0002*/ 	.short	(.L_1 - .L_0)
	.align		4
.L_0:
        /*0004*/ 	.word	index@(matmul_kernel)
        /*0008*/ 	.word	0x000000a8


	//----- nvinfo : EIATTR_FRAME_SIZE
	.align		4
.L_1:
        /*000c*/ 	.byte	0x04, 0x11
        /*000e*/ 	.short	(.L_3 - .L_2)
	.align		4
.L_2:
        /*0010*/ 	.word	index@(matmul_kernel)
        /*0014*/ 	.word	0x00000000


	//----- nvinfo : EIATTR_MIN_STACK_SIZE
	.align		4
.L_3:
        /*0018*/ 	.byte	0x04, 0x12
        /*001a*/ 	.short	(.L_5 - .L_4)
	.align		4
.L_4:
        /*001c*/ 	.word	index@(matmul_kernel)
        /*0020*/ 	.word	0x00000000
.L_5:


//--------------------- .nv.compat                --------------------------
	.section	.nv.compat,"",@"SHT_CUDA_COMPAT_INFO"
	.align	4
        /*0000*/ 	.byte	0x02, 0x09, 0x01, 0x00, 0x02, 0x02, 0x04, 0x00, 0x02, 0x05, 0x05, 0x00, 0x03, 0x07, 0x01, 0x01
        /*0010*/ 	.byte	0x02, 0x03, 0x00, 0x00, 0x02, 0x06, 0x01, 0x00, 0x04, 0x0b, 0x08, 0x00, 0x00, 0x00, 0x00, 0x00
        /*0020*/ 	.byte	0x00, 0x00, 0x00, 0x00


//--------------------- .nv.info.matmul_kernel    --------------------------
	.section	.nv.info.matmul_kernel,"",@"SHT_CUDA_INFO"
	.sectionflags	@""
	.align	4


	//----- nvinfo : EIATTR_CUDA_API_VERSION
	.align		4
        /*0000*/ 	.byte	0x04, 0x37
        /*0002*/ 	.short	(.L_7 - .L_6)
.L_6:
        /*0004*/ 	.word	0x00000082


	//----- nvinfo : EIATTR_KPARAM_INFO
	.align		4
.L_7:
        /*0008*/ 	.byte	0x04, 0x17
        /*000a*/ 	.short	(.L_9 - .L_8)
.L_8:
        /*000c*/ 	.word	0x00000000
        /*0010*/ 	.short	0x000d
        /*0012*/ 	.short	0x0048
        /*0014*/ 	.byte	0x00, 0xf4, 0x21, 0x00


	//----- nvinfo : EIATTR_KPARAM_INFO
	.align		4
.L_9:
        /*0018*/ 	.byte	0x04, 0x17
        /*001a*/ 	.short	(.L_11 - .L_10)
.L_10:
        /*001c*/ 	.word	0x00000000
        /*0020*/ 	.short	0x000c
        /*0022*/ 	.short	0x0040
        /*0024*/ 	.byte	0x00, 0xf4, 0x21, 0x00


	//----- nvinfo : EIATTR_KPARAM_INFO
	.align		4
.L_11:
        /*0028*/ 	.byte	0x04, 0x17
        /*002a*/ 	.short	(.L_13 - .L_12)
.L_12:
        /*002c*/ 	.word	0x00000000
        /*0030*/ 	.short	0x000b
        /*0032*/ 	.short	0x0038
        /*0034*/ 	.byte	0x00, 0xf0, 0x11, 0x00


	//----- nvinfo : EIATTR_KPARAM_INFO
	.align		4
.L_13:
        /*0038*/ 	.byte	0x04, 0x17
        /*003a*/ 	.short	(.L_15 - .L_14)
.L_14:
        /*003c*/ 	.word	0x00000000
        /*0040*/ 	.short	0x000a
        /*0042*/ 	.short	0x0034
        /*0044*/ 	.byte	0x00, 0xf0, 0x11, 0x00


	//----- nvinfo : EIATTR_KPARAM_INFO
	.align		4
.L_15:
        /*0048*/ 	.byte	0x04, 0x17
        /*004a*/ 	.short	(.L_17 - .L_16)
.L_16:
        /*004c*/ 	.word	0x00000000
        /*0050*/ 	.short	0x0009
        /*0052*/ 	.short	0x0030
        /*0054*/ 	.byte	0x00, 0xf0, 0x11, 0x00


	//----- nvinfo : EIATTR_KPARAM_INFO
	.align		4
.L_17:
        /*0058*/ 	.byte	0x04, 0x17
        /*005a*/ 	.short	(.L_19 - .L_18)
.L_18:
        /*005c*/ 	.word	0x00000000
        /*0060*/ 	.short	0x0008
        /*0062*/ 	.short	0x002c
        /*0064*/ 	.byte	0x00, 0xf0, 0x11, 0x00


	//----- nvinfo : EIATTR_KPARAM_INFO
	.align		4
.L_19:
        /*0068*/ 	.byte	0x04, 0x17
        /*006a*/ 	.short	(.L_21 - .L_20)
.L_20:
        /*006c*/ 	.word	0x00000000
        /*0070*/ 	.short	0x0007
        /*0072*/ 	.short	0x0028
        /*0074*/ 	.byte	0x00, 0xf0, 0x11, 0x00


	//----- nvinfo : EIATTR_KPARAM_INFO
	.align		4
.L_21:
        /*0078*/ 	.byte	0x04, 0x17
        /*007a*/ 	.short	(.L_23 - .L_22)
.L_22:
        /*007c*/ 	.word	0x00000000
        /*0080*/ 	.short	0x0006
        /*0082*/ 	.short	0x0024
        /*0084*/ 	.byte	0x00, 0xf0, 0x11, 0x00


	//----- nvinfo : EIATTR_KPARAM_INFO
	.align		4
.L_23:
        /*0088*/ 	.byte	0x04, 0x17
        /*008a*/ 	.short	(.L_25 - .L_24)
.L_24:
        /*008c*/ 	.word	0x00000000
        /*0090*/ 	.short	0x0005
        /*0092*/ 	.short	0x0020
        /*0094*/ 	.byte	0x00, 0xf0, 0x11, 0x00


	//----- nvinfo : EIATTR_KPARAM_INFO
	.align		4
.L_25:
        /*0098*/ 	.byte	0x04, 0x17
        /*009a*/ 	.short	(.L_27 - .L_26)
.L_26:
        /*009c*/ 	.word	0x00000000
        /*00a0*/ 	.short	0x0004
        /*00a2*/ 	.short	0x001c
        /*00a4*/ 	.byte	0x00, 0xf0, 0x11, 0x00


	//----- nvinfo : EIATTR_KPARAM_INFO
	.align		4
.L_27:
        /*00a8*/ 	.byte	0x04, 0x17
        /*00aa*/ 	.short	(.L_29 - .L_28)
.L_28:
        /*00ac*/ 	.word	0x00000000
        /*00b0*/ 	.short	0x0003
        /*00b2*/ 	.short	0x0018
        /*00b4*/ 	.byte	0x00, 0xf0, 0x11, 0x00


	//----- nvinfo : EIATTR_KPARAM_INFO
	.align		4
.L_29:
        /*00b8*/ 	.byte	0x04, 0x17
        /*00ba*/ 	.short	(.L_31 - .L_30)
.L_30:
        /*00bc*/ 	.word	0x00000000
        /*00c0*/ 	.short	0x0002
        /*00c2*/ 	.short	0x0010
        /*00c4*/ 	.byte	0x00, 0xf4, 0x21, 0x00


	//----- nvinfo : EIATTR_KPARAM_INFO
	.align		4
.L_31:
        /*00c8*/ 	.byte	0x04, 0x17
        /*00ca*/ 	.short	(.L_33 - .L_32)
.L_32:
        /*00cc*/ 	.word	0x00000000
        /*00d0*/ 	.short	0x0001
        /*00d2*/ 	.short	0x0008
        /*00d4*/ 	.byte	0x00, 0xf4, 0x21, 0x00


	//----- nvinfo : EIATTR_KPARAM_INFO
	.align		4
.L_33:
        /*00d8*/ 	.byte	0x04, 0x17
        /*00da*/ 	.short	(.L_35 - .L_34)
.L_34:
        /*00dc*/ 	.word	0x00000000
        /*00e0*/ 	.short	0x0000
        /*00e2*/ 	.short	0x0000
        /*00e4*/ 	.byte	0x00, 0xf4, 0x21, 0x00


	//----- nvinfo : EIATTR_EXPLICIT_CLUSTER
	.align		4
.L_35:
        /*00e8*/ 	.byte	0x01, 0x3e
	.zero		2


	//----- nvinfo : EIATTR_CTA_PER_CLUSTER
	.align		4
        /*00ec*/ 	.byte	0x04, 0x3d
        /*00ee*/ 	.short	(.L_37 - .L_36)
.L_36:
        /*00f0*/ 	.word	0x00000004
        /*00f4*/ 	.word	0x00000001
        /*00f8*/ 	.word	0x00000001


	//----- nvinfo : EIATTR_SPARSE_MMA_MASK
	.align		4
.L_37:
        /*00fc*/ 	.byte	0x03, 0x50
        /*00fe*/ 	.short	0x0000


	//----- nvinfo : EIATTR_MAXREG_COUNT
	.align		4
        /*0100*/ 	.byte	0x03, 0x1b
        /*0102*/ 	.short	0x00ff


	//----- nvinfo : EIATTR_NUM_BARRIERS
	.align		4
        /*0104*/ 	.byte	0x02, 0x4c
        /*0106*/ 	.byte	0x01
	.zero		1


	//----- nvinfo : EIATTR_MERCURY_ISA_VERSION
	.align		4
        /*0108*/ 	.byte	0x03, 0x5f
        /*010a*/ 	.short	0x0101


	//----- nvinfo : EIATTR_EXIT_INSTR_OFFSETS
	.align		4
        /*010c*/ 	.byte	0x04, 0x1c
        /*010e*/ 	.short	(.L_39 - .L_38)


	//   ....[0]....
.L_38:
        /*0110*/ 	.word	0x00005910


	//   ....[1]....
        /*0114*/ 	.word	0x00005930


	//----- nvinfo : EIATTR_REQNTID
	.align		4
.L_39:
        /*0118*/ 	.byte	0x04, 0x10
        /*011a*/ 	.short	(.L_41 - .L_40)
.L_40:
        /*011c*/ 	.word	0x00000080
        /*0120*/ 	.word	0x00000001
        /*0124*/ 	.word	0x00000001


	//----- nvinfo : EIATTR_CBANK_PARAM_SIZE
	.align		4
.L_41:
        /*0128*/ 	.byte	0x03, 0x19
        /*012a*/ 	.short	0x0050


	//----- nvinfo : EIATTR_PARAM_CBANK
	.align		4
        /*012c*/ 	.byte	0x04, 0x0a
        /*012e*/ 	.short	(.L_43 - .L_42)
	.align		4
.L_42:
        /*0130*/ 	.word	index@(.nv.constant0.matmul_kernel)
        /*0134*/ 	.short	0x0210
        /*0136*/ 	.short	0x0050


	//----- nvinfo : EIATTR_SW_WAR
	.align		4
.L_43:
        /*0138*/ 	.byte	0x04, 0x36
        /*013a*/ 	.short	(.L_45 - .L_44)
.L_44:
        /*013c*/ 	.word	0x00000008
.L_45:


//--------------------- .nv.callgraph             --------------------------
	.section	.nv.callgraph,"",@"SHT_CUDA_CALLGRAPH"
	.align	4
	.sectionentsize	8
	.align		4
        /*0000*/ 	.word	0x00000000
	.align		4
        /*0004*/ 	.word	0xffffffff
	.align		4
        /*0008*/ 	.word	0x00000000
	.align		4
        /*000c*/ 	.word	0xfffffffe
	.align		4
        /*0010*/ 	.word	0x00000000
	.align		4
        /*0014*/ 	.word	0xfffffffd
	.align		4
        /*0018*/ 	.word	0x00000000
	.align		4
        /*001c*/ 	.word	0xfffffffc


//--------------------- .text.matmul_kernel       --------------------------
	.section	.text.matmul_kernel,"ax",@progbits
	.align	128
        .global         matmul_kernel
        .type           matmul_kernel,@function
        .size           matmul_kernel,(.L_x_3 - matmul_kernel)
        .other          matmul_kernel,@"STO_CUDA_ENTRY STV_DEFAULT"
matmul_kernel:
.text.matmul_kernel:
[----:B------:R-:W-:Y:S08]  /*0000*/  LDC R1, c[0x0][0x28] ;  /* 0x00000a00ff017b82 */ /* 0x000ff00000000800 */
[----:B------:R-:W0:Y:S01]  /*0010*/  LDC.64 R10, c[0x0][0x228] ;  /* 0x00008a00ff0a7b82 */ /* 0x000e220000000a00 */
[----:B------:R-:W-:Y:S01]  /*0020*/  ULDC.64 UR16, c[0x0][0x208] ;  /* 0x0000820000107ab9 */ /* 0x000fe20000000a00 */
[----:B------:R-:W-:-:S02]  /*0030*/  CS2R R56, SRZ ;  /* 0x0000000000387805 */ /* 0x000fc4000001ff00 */
[----:B------:R-:W-:Y:S02]  /*0040*/  CS2R R58, SRZ ;  /* 0x00000000003a7805 */ /* 0x000fe4000001ff00 */
[----:B------:R-:W-:Y:S02]  /*0050*/  CS2R R60, SRZ ;  /* 0x00000000003c7805 */ /* 0x000fe4000001ff00 */
[----:B------:R-:W-:Y:S02]  /*0060*/  CS2R R62, SRZ ;  /* 0x00000000003e7805 */ /* 0x000fe4000001ff00 */
[----:B------:R-:W-:Y:S02]  /*0070*/  CS2R R64, SRZ ;  /* 0x0000000000407805 */ /* 0x000fe4000001ff00 */
[----:B------:R-:W-:Y:S01]  /*0080*/  CS2R R66, SRZ ;  /* 0x0000000000427805 */ /* 0x000fe2000001ff00 */
[----:B------:R-:W1:Y:S01]  /*0090*/  S2UR UR4, SR_CTAID.X ;  /* 0x00000000000479c3 */ /* 0x000e620000002500 */
[----:B------:R-:W-:-:S02]  /*00a0*/  CS2R R68, SRZ ;  /* 0x0000000000447805 */ /* 0x000fc4000001ff00 */
[----:B------:R-:W-:Y:S02]  /*00b0*/  CS2R R70, SRZ ;  /* 0x0000000000467805 */ /* 0x000fe4000001ff00 */
[----:B------:R-:W-:Y:S02]  /*00c0*/  CS2R R72, SRZ ;  /* 0x0000000000487805 */ /* 0x000fe4000001ff00 */
[----:B------:R-:W-:Y:S02]  /*00d0*/  CS2R R74, SRZ ;  /* 0x00000000004a7805 */ /* 0x000fe4000001ff00 */
[----:B------:R-:W-:Y:S02]  /*00e0*/  CS2R R76, SRZ ;  /* 0x00000000004c7805 */ /* 0x000fe4000001ff00 */
[----:B------:R-:W-:Y:S02]  /*00f0*/  CS2R R78, SRZ ;  /* 0x00000000004e7805 */ /* 0x000fe4000001ff00 */
        /* <DEDUP_REMOVED lines=8> */
[----:B------:R-:W-:Y:S01]  /*0180*/  CS2R R32, SRZ ;  /* 0x0000000000207805 */ /* 0x000fe2000001ff00 */
[----:B0-----:R-:W-:Y:S01]  /*0190*/  VIADD R0, R11, 0x7f ;  /* 0x0000007f0b007836 */ /* 0x001fe20000000000 */
[----:B------:R-:W-:Y:S02]  /*01a0*/  CS2R R34, SRZ ;  /* 0x0000000000227805 */ /* 0x000fe4000001ff00 */
[----:B------:R-:W-:Y:S02]  /*01b0*/  CS2R R36, SRZ ;  /* 0x0000000000247805 */ /* 0x000fe4000001ff00 */
[----:B------:R-:W-:Y:S02]  /*01c0*/  CS2R R38, SRZ ;  /* 0x0000000000267805 */ /* 0x000fe4000001ff00 */
[----:B------:R-:W-:-:S02]  /*01d0*/  CS2R R40, SRZ ;  /* 0x0000000000287805 */ /* 0x000fc4000001ff00 */
[----:B------:R-:W-:Y:S02]  /*01e0*/  SHF.R.S32.HI R3, RZ, 0x1f, R0 ;  /* 0x0000001fff037819 */ /* 0x000fe40000011400 */
[----:B------:R-:W-:Y:S02]  /*01f0*/  CS2R R42, SRZ ;  /* 0x00000000002a7805 */ /* 0x000fe4000001ff00 */
[----:B------:R-:W-:Y:S02]  /*0200*/  CS2R R44, SRZ ;  /* 0x00000000002c7805 */ /* 0x000fe4000001ff00 */
[----:B-1----:R-:W-:Y:S01]  /*0210*/  I2FP.F32.U32 R5, UR4 ;  /* 0x0000000400057c45 */ /* 0x002fe20008201000 */
[----:B------:R-:W-:Y:S01]  /*0220*/  ULDC UR4, c[0x0][0x150] ;  /* 0x0000540000047ab9 */ /* 0x000fe20000000800 */
[----:B------:R-:W-:Y:S02]  /*0230*/  LEA.HI R3, R3, R0, RZ, 0x7 ;  /* 0x0000000003037211 */ /* 0x000fe400078f38ff */
[----:B------:R-:W-:-:S02]  /*0240*/  CS2R R46, SRZ ;  /* 0x00000000002e7805 */ /* 0x000fc4000001ff00 */
[----:B------:R-:W-:Y:S01]  /*0250*/  CS2R R48, SRZ ;  /* 0x0000000000307805 */ /* 0x000fe2000001ff00 */
[----:B------:R-:W-:Y:S01]  /*0260*/  FMUL R5, R5, UR4 ;  /* 0x0000000405057c20 */ /* 0x000fe20008400000 */
[----:B------:R-:W-:Y:S01]  /*0270*/  SHF.R.S32.HI R3, RZ, 0x7, R3 ;  /* 0x00000007ff037819 */ /* 0x000fe20000011403 */
[----:B------:R-:W-:Y:S01]  /*0280*/  ULDC UR4, c[0x0][0x230] ;  /* 0x00008c0000047ab9 */ /* 0x000fe20000000800 */
[----:B------:R-:W-:Y:S01]  /*0290*/  CS2R R50, SRZ ;  /* 0x0000000000327805 */ /* 0x000fe2000001ff00 */
[----:B------:R-:W-:Y:S01]  /*02a0*/  UIADD3 UR4, UR4, 0x1f, URZ ;  /* 0x0000001f04047890 */ /* 0x000fe2000fffe03f */
[----:B------:R-:W-:Y:S01]  /*02b0*/  CS2R R52, SRZ ;  /* 0x0000000000347805 */ /* 0x000fe2000001ff00 */
[----:B------:R-:W-:Y:S01]  /*02c0*/  IMAD.SHL.U32 R4, R3, 0x8, RZ ;  /* 0x0000000803047824 */ /* 0x000fe200078e00ff */
[----:B------:R-:W0:Y:S01]  /*02d0*/  F2I.U32.TRUNC.NTZ R5, R5 ;  /* 0x0000000500057305 */ /* 0x000e22000020f000 */
[----:B------:R-:W-:Y:S01]  /*02e0*/  UISETP.GE.AND UP0, UPT, UR4, 0x20, UPT ;  /* 0x000000200400788c */ /* 0x000fe2000bf06270 */
[----:B------:R-:W-:-:S02]  /*02f0*/  CS2R R54, SRZ ;  /* 0x0000000000367805 */ /* 0x000fc4000001ff00 */
[----:B------:R-:W-:-:S04]  /*0300*/  IABS R7, R4 ;  /* 0x0000000400077213 */ /* 0x000fc80000000000 */
[----:B------:R-:W1:Y:S01]  /*0310*/  I2F.RP R0, R7 ;  /* 0x0000000700007306 */ /* 0x000e620000209400 */
[----:B0-----:R-:W-:-:S07]  /*0320*/  IABS R13, R5 ;  /* 0x00000005000d7213 */ /* 0x001fce0000000000 */
[----:B-1----:R-:W0:Y:S02]  /*0330*/  MUFU.RCP R0, R0 ;  /* 0x0000000000007308 */ /* 0x002e240000001000 */
[----:B0-----:R-:W-:Y:S01]  /*0340*/  VIADD R2, R0, 0xffffffe ;  /* 0x0ffffffe00027836 */ /* 0x001fe20000000000 */
[----:B------:R-:W-:-:S05]  /*0350*/  IABS R0, R4 ;  /* 0x0000000400007213 */ /* 0x000fca0000000000 */
[----:B------:R0:W1:Y:S01]  /*0360*/  F2I.FTZ.U32.TRUNC.NTZ R3, R2 ;  /* 0x0000000200037305 */ /* 0x000062000021f000 */
[----:B------:R-:W-:Y:S02]  /*0370*/  IMAD.MOV R0, RZ, RZ, -R0 ;  /* 0x000000ffff007224 */ /* 0x000fe400078e0a00 */
[----:B0-----:R-:W-:Y:S02]  /*0380*/  IMAD.MOV.U32 R2, RZ, RZ, RZ ;  /* 0x000000ffff027224 */ /* 0x001fe400078e00ff */
[----:B-1----:R-:W-:-:S04]  /*0390*/  IMAD.MOV R6, RZ, RZ, -R3 ;  /* 0x000000ffff067224 */ /* 0x002fc800078e0a03 */
[----:B------:R-:W-:-:S04]  /*03a0*/  IMAD R9, R6, R7, RZ ;  /* 0x0000000706097224 */ /* 0x000fc800078e02ff */
[----:B------:R-:W-:-:S06]  /*03b0*/  IMAD.HI.U32 R2, R3, R9, R2 ;  /* 0x0000000903027227 */ /* 0x000fcc00078e0002 */
[----:B------:R-:W-:-:S04]  /*03c0*/  IMAD.HI.U32 R2, R2, R13, RZ ;  /* 0x0000000d02027227 */ /* 0x000fc800078e00ff */
[----:B------:R-:W-:-:S05]  /*03d0*/  IMAD R0, R2, R0, R13 ;  /* 0x0000000002007224 */ /* 0x000fca00078e020d */
[----:B------:R-:W-:-:S13]  /*03e0*/  ISETP.GT.U32.AND P1, PT, R7, R0, PT ;  /* 0x000000000700720c */ /* 0x000fda0003f24070 */
[----:B------:R-:W-:Y:S02]  /*03f0*/  @!P1 IMAD.IADD R0, R0, 0x1, -R7 ;  /* 0x0000000100009824 */ /* 0x000fe400078e0a07 */
[----:B------:R-:W-:Y:S01]  /*0400*/  @!P1 VIADD R2, R2, 0x1 ;  /* 0x0000000102029836 */ /* 0x000fe20000000000 */
[----:B------:R-:W-:Y:S02]  /*0410*/  ISETP.NE.AND P1, PT, R4, RZ, PT ;  /* 0x000000ff0400720c */ /* 0x000fe40003f25270 */
[----:B------:R-:W-:Y:S02]  /*0420*/  ISETP.GE.U32.AND P0, PT, R0, R7, PT ;  /* 0x000000070000720c */ /* 0x000fe40003f06070 */
[----:B------:R-:W-:-:S04]  /*0430*/  LOP3.LUT R0, R5, R4, RZ, 0x3c, !PT ;  /* 0x0000000405007212 */ /* 0x000fc800078e3cff */
[----:B------:R-:W-:Y:S01]  /*0440*/  ISETP.GE.AND P2, PT, R0, RZ, PT ;  /* 0x000000ff0000720c */ /* 0x000fe20003f46270 */
[----:B------:R-:W-:-:S05]  /*0450*/  VIADD R0, R10, 0xff ;  /* 0x000000ff0a007836 */ /* 0x000fca0000000000 */
[----:B------:R-:W-:Y:S01]  /*0460*/  SHF.R.S32.HI R3, RZ, 0x1f, R0 ;  /* 0x0000001fff037819 */ /* 0x000fe20000011400 */
[----:B------:R-:W-:-:S03]  /*0470*/  @P0 VIADD R2, R2, 0x1 ;  /* 0x0000000102020836 */ /* 0x000fc60000000000 */
[----:B------:R-:W-:-:S03]  /*0480*/  LEA.HI R3, R3, R0, RZ, 0x8 ;  /* 0x0000000003037211 */ /* 0x000fc600078f40ff */
[----:B------:R-:W-:Y:S01]  /*0490*/  @!P2 IMAD.MOV R2, RZ, RZ, -R2 ;  /* 0x000000ffff02a224 */ /* 0x000fe200078e0a02 */
[----:B------:R-:W-:-:S05]  /*04a0*/  @!P1 LOP3.LUT R2, RZ, R4, RZ, 0x33, !PT ;  /* 0x00000004ff029212 */ /* 0x000fca00078e33ff */
[----:B------:R-:W-:Y:S02]  /*04b0*/  IMAD.SHL.U32 R6, R2, 0x8, RZ ;  /* 0x0000000802067824 */ /* 0x000fe400078e00ff */
[----:B------:R-:W-:-:S03]  /*04c0*/  IMAD.MOV R2, RZ, RZ, -R2 ;  /* 0x000000ffff027224 */ /* 0x000fc600078e0a02 */
[----:B------:R-:W-:Y:S01]  /*04d0*/  LEA.HI.SX32 R3, R3, -R6, 0x18 ;  /* 0x8000000603037211 */ /* 0x000fe200078fc2ff */
[----:B------:R-:W-:-:S03]  /*04e0*/  IMAD R8, R4, R2, R5 ;  /* 0x0000000204087224 */ /* 0x000fc600078e0205 */
[----:B------:R-:W-:-:S04]  /*04f0*/  VIMNMX R13, R3, 0x8, PT ;  /* 0x00000008030d7848 */ /* 0x000fc80003fe0100 */
[-C--:B------:R-:W-:Y:S02]  /*0500*/  IABS R7, R13.reuse ;  /* 0x0000000d00077213 */ /* 0x080fe40000000000 */
[----:B------:R-:W-:Y:S02]  /*0510*/  IABS R4, R13 ;  /* 0x0000000d00047213 */ /* 0x000fe40000000000 */
[----:B------:R-:W0:Y:S08]  /*0520*/  I2F.RP R0, R7 ;  /* 0x0000000700007306 */ /* 0x000e300000209400 */
[----:B0-----:R-:W0:Y:S02]  /*0530*/  MUFU.RCP R0, R0 ;  /* 0x0000000000007308 */ /* 0x001e240000001000 */
[----:B0-----:R-:W-:-:S02]  /*0540*/  VIADD R3, R0, 0xffffffe ;  /* 0x0ffffffe00037836 */ /* 0x001fc40000000000 */
[----:B------:R-:W-:-:S04]  /*0550*/  IMAD.MOV R0, RZ, RZ, -R4 ;  /* 0x000000ffff007224 */ /* 0x000fc800078e0a04 */
[----:B------:R-:W0:Y:S02]  /*0560*/  F2I.FTZ.U32.TRUNC.NTZ R3, R3 ;  /* 0x0000000300037305 */ /* 0x000e24000021f000 */
[----:B0-----:R-:W-:-:S04]  /*0570*/  IMAD.MOV R9, RZ, RZ, -R3 ;  /* 0x000000ffff097224 */ /* 0x001fc800078e0a03 */
[----:B------:R-:W-:Y:S01]  /*0580*/  IMAD.MOV.U32 R2, RZ, RZ, R9 ;  /* 0x000000ffff027224 */ /* 0x000fe200078e0009 */
[----:B------:R-:W-:-:S03]  /*0590*/  IABS R9, R8 ;  /* 0x0000000800097213 */ /* 0x000fc60000000000 */
[----:B------:R-:W-:Y:S02]  /*05a0*/  IMAD R5, R2, R7, RZ ;  /* 0x0000000702057224 */ /* 0x000fe400078e02ff */
[----:B------:R-:W-:-:S04]  /*05b0*/  IMAD.MOV.U32 R2, RZ, RZ, RZ ;  /* 0x000000ffff027224 */ /* 0x000fc800078e00ff */
[----:B------:R-:W-:Y:S01]  /*05c0*/  IMAD.HI.U32 R2, R3, R5, R2 ;  /* 0x0000000503027227 */ /* 0x000fe200078e0002 */
[----:B------:R-:W-:-:S04]  /*05d0*/  MOV R5, 0x400 ;  /* 0x0000040000057802 */ /* 0x000fc80000000f00 */
[----:B------:R-:W-:Y:S01]  /*05e0*/  R2UR UR6, R5 ;  /* 0x00000000050672ca */ /* 0x000fe200000e0000 */
[----:B------:R-:W-:-:S04]  /*05f0*/  IMAD.HI.U32 R2, R2, R9, RZ ;  /* 0x0000000902027227 */ /* 0x000fc800078e00ff */
[----:B------:R-:W-:-:S05]  /*0600*/  IMAD R0, R2, R0, R9 ;  /* 0x0000000002007224 */ /* 0x000fca00078e0209 */
[----:B------:R-:W-:-:S13]  /*0610*/  ISETP.GT.U32.AND P1, PT, R7, R0, PT ;  /* 0x000000000700720c */ /* 0x000fda0003f24070 */
[----:B------:R-:W-:Y:S02]  /*0620*/  @!P1 IMAD.IADD R0, R0, 0x1, -R7 ;  /* 0x0000000100009824 */ /* 0x000fe400078e0a07 */
[----:B------:R-:W-:Y:S01]  /*0630*/  @!P1 VIADD R2, R2, 0x1 ;  /* 0x0000000102029836 */ /* 0x000fe20000000000 */
[----:B------:R-:W-:Y:S02]  /*0640*/  ISETP.NE.AND P1, PT, R13, RZ, PT ;  /* 0x000000ff0d00720c */ /* 0x000fe40003f25270 */
[----:B------:R-:W-:Y:S02]  /*0650*/  ISETP.GE.U32.AND P0, PT, R0, R7, PT ;  /* 0x000000070000720c */ /* 0x000fe40003f06070 */
[----:B------:R-:W0:Y:S01]  /*0660*/  S2R R7, SR_CgaCtaId ;  /* 0x0000000000077919 */ /* 0x000e220000008800 */
[----:B------:R-:W-:-:S04]  /*0670*/  LOP3.LUT R0, R8, R13, RZ, 0x3c, !PT ;  /* 0x0000000d08007212 */ /* 0x000fc800078e3cff */
[----:B------:R-:W-:-:S06]  /*0680*/  ISETP.GE.AND P2, PT, R0, RZ, PT ;  /* 0x000000ff0000720c */ /* 0x000fcc0003f46270 */
[----:B------:R-:W-:Y:S01]  /*0690*/  @P0 VIADD R2, R2, 0x1 ;  /* 0x0000000102020836 */ /* 0x000fe20000000000 */
[----:B------:R-:W-:-:S06]  /*06a0*/  PLOP3.LUT P0, PT, PT, PT, UP0, 0x80, 0x0 ;  /* 0x000000000000781c */ /* 0x000fcc0003f0f008 */
[----:B------:R-:W-:Y:S01]  /*06b0*/  @!P2 IMAD.MOV R2, RZ, RZ, -R2 ;  /* 0x000000ffff02a224 */ /* 0x000fe200078e0a02 */
[----:B------:R-:W-:-:S05]  /*06c0*/  @!P1 LOP3.LUT R2, RZ, R13, RZ, 0x33, !PT ;  /* 0x0000000dff029212 */ /* 0x000fca00078e33ff */
[----:B------:R-:W-:Y:S02]  /*06d0*/  IMAD.MOV R0, RZ, RZ, -R2 ;  /* 0x000000ffff007224 */ /* 0x000fe400078e0a02 */
[----:B------:R-:W-:Y:S02]  /*06e0*/  IMAD.SHL.U32 R12, R2, 0x80, RZ ;  /* 0x00000080020c7824 */ /* 0x000fe400078e00ff */
[----:B------:R-:W-:Y:S02]  /*06f0*/  IMAD R0, R13, R0, R8 ;  /* 0x000000000d007224 */ /* 0x000fe400078e0208 */
[C---:B0-----:R-:W-:Y:S01]  /*0700*/  IMAD.SHL.U32 R4, R7.reuse, 0x40, RZ ;  /* 0x0000004007047824 */ /* 0x041fe200078e00ff */
[----:B------:R-:W-:Y:S01]  /*0710*/  R2UR UR5, R7 ;  /* 0x00000000070572ca */ /* 0x000fe200000e0000 */
[----:B------:R-:W-:-:S03]  /*0720*/  IMAD.IADD R0, R6, 0x1, R0 ;  /* 0x0000000106007824 */ /* 0x000fc600078e0200 */
[----:B------:R-:W-:Y:S02]  /*0730*/  LOP3.LUT R3, R4, 0x80, RZ, 0xc0, !PT ;  /* 0x0000008004037812 */ /* 0x000fe400078ec0ff */
[----:B------:R-:W-:-:S03]  /*0740*/  LOP3.LUT R15, R12, 0x40, R4, 0xf8, !PT ;  /* 0x000000400c0f7812 */ /* 0x000fc600078ef804 */
[----:B------:R-:W-:Y:S02]  /*0750*/  IMAD R6, R0, 0x100, R3 ;  /* 0x0000010000067824 */ /* 0x000fe400078e0203 */
[----:B------:R-:W0:Y:S02]  /*0760*/  S2R R0, SR_TID.X ;  /* 0x0000000000007919 */ /* 0x000e240000002100 */
[----:B------:R-:W-:Y:S01]  /*0770*/  ULEA UR6, UR5, UR6, 0x18 ;  /* 0x0000000605067291 */ /* 0x000fe2000f8ec03f */
[----:B0-----:R-:W-:-:S05]  /*0780*/  LOP3.LUT R17, R0, 0x7f, RZ, 0xc0, !PT ;  /* 0x0000007f00117812 */ /* 0x001fca00078ec0ff */
[----:B------:R-:W-:Y:S01]  /*0790*/  IMAD.IADD R13, R17, 0x1, R6 ;  /* 0x00000001110d7824 */ /* 0x000fe200078e0206 */
[----:B------:R-:W-:Y:S06]  /*07a0*/  @!P0 BRA `(.L_x_0) ;  /* 0x00000030001c8947 */ /* 0x000fec0003800000 */
[----:B------:R-:W-:Y:S01]  /*07b0*/  IABS R19, R10 ;  /* 0x0000000a00137213 */ /* 0x000fe20000000000 */
[----:B------:R-:W-:Y:S01]  /*07c0*/  ULDC UR7, c[0x0][0x240] ;  /* 0x0000900000077ab9 */ /* 0x000fe20000000800 */
[----:B------:R-:W-:Y:S01]  /*07d0*/  IABS R27, R11 ;  /* 0x0000000b001b7213 */ /* 0x000fe20000000000 */
[----:B------:R-:W-:Y:S01]  /*07e0*/  USHF.R.S32.HI UR5, URZ, 0x1f, UR4 ;  /* 0x0000001f3f057899 */ /* 0x000fe20008011404 */
[----:B------:R-:W0:Y:S01]  /*07f0*/  I2F.RP R7, R19 ;  /* 0x0000001300077306 */ /* 0x000e220000209400 */
[----:B------:R-:W-:Y:S01]  /*0800*/  SHF.R.U32.HI R8, RZ, 0x5, R0 ;  /* 0x00000005ff087819 */ /* 0x000fe20000011600 */
[----:B------:R-:W-:Y:S01]  /*0810*/  ULDC.64 UR20, c[0x0][0x218] ;  /* 0x0000860000147ab9 */ /* 0x000fe20000000a00 */
[----:B------:R-:W-:Y:S01]  /*0820*/  ISETP.GE.AND P6, PT, R13, RZ, PT ;  /* 0x000000ff0d00720c */ /* 0x000fe20003fc6270 */
[----:B------:R-:W-:Y:S01]  /*0830*/  USHF.R.U32.HI UR10, URZ, 0x4, UR6 ;  /* 0x000000043f0a7899 */ /* 0x000fe20008011606 */
[----:B------:R-:W-:Y:S01]  /*0840*/  CS2R R56, SRZ ;  /* 0x0000000000387805 */ /* 0x000fe2000001ff00 */
[----:B------:R-:W-:Y:S01]  /*0850*/  ULEA.HI UR5, UR5, UR4, URZ, 0x5 ;  /* 0x0000000405057291 */ /* 0x000fe2000f8f283f */
[----:B------:R-:W-:Y:S01]  /*0860*/  CS2R R58, SRZ ;  /* 0x00000000003a7805 */ /* 0x000fe2000001ff00 */
[----:B------:R-:W1:Y:S01]  /*0870*/  I2F.RP R6, R27 ;  /* 0x0000001b00067306 */ /* 0x000e620000209400 */
[----:B------:R-:W-:Y:S01]  /*0880*/  ULDC UR8, c[0x0][0x234] ;  /* 0x00008d0000087ab9 */ /* 0x000fe20000000800 */
[----:B------:R-:W-:Y:S01]  /*0890*/  USGXT.U32 UR4, UR10, 0xe ;  /* 0x0000000e0a04789a */ /* 0x000fe20008000000 */
[----:B------:R-:W-:Y:S01]  /*08a0*/  CS2R R60, SRZ ;  /* 0x00000000003c7805 */ /* 0x000fe2000001ff00 */
[----:B------:R-:W-:Y:S01]  /*08b0*/  ULDC UR12, c[0x0][0x23c] ;  /* 0x00008f00000c7ab9 */ /* 0x000fe20000000800 */
[----:B------:R-:W-:Y:S01]  /*08c0*/  ULDC.64 UR14, c[0x0][0x210] ;  /* 0x00008400000e7ab9 */ /* 0x000fe20000000a00 */
[----:B------:R-:W-:Y:S01]  /*08d0*/  ULDC UR11, c[0x0][0x230] ;  /* 0x00008c00000b7ab9 */ /* 0x000fe20000000800 */
[----:B------:R-:W-:Y:S01]  /*08e0*/  USHF.L.U32 UR49, UR12, 0x5, URZ ;  /* 0x000000050c317899 */ /* 0x000fe2000800063f */
[----:B0-----:R-:W0:Y:S01]  /*08f0*/  MUFU.RCP R7, R7 ;  /* 0x0000000700077308 */ /* 0x001e220000001000 */
[----:B------:R-:W-:-:S02]  /*0900*/  CS2R R62, SRZ ;  /* 0x00000000003e7805 */ /* 0x000fc4000001ff00 */
[----:B------:R-:W-:Y:S02]  /*0910*/  CS2R R64, SRZ ;  /* 0x0000000000407805 */ /* 0x000fe4000001ff00 */
[----:B------:R-:W-:Y:S02]  /*0920*/  CS2R R66, SRZ ;  /* 0x0000000000427805 */ /* 0x000fe4000001ff00 */
[----:B------:R-:W-:Y:S02]  /*0930*/  CS2R R68, SRZ ;  /* 0x0000000000447805 */ /* 0x000fe4000001ff00 */
[----:B------:R-:W-:Y:S02]  /*0940*/  CS2R R70, SRZ ;  /* 0x0000000000467805 */ /* 0x000fe4000001ff00 */
[----:B------:R-:W-:Y:S02]  /*0950*/  CS2R R72, SRZ ;  /* 0x0000000000487805 */ /* 0x000fe4000001ff00 */
[----:B------:R-:W-:Y:S01]  /*0960*/  CS2R R74, SRZ ;  /* 0x00000000004a7805 */ /* 0x000fe2000001ff00 */
[----:B-1----:R-:W1:Y:S01]  /*0970*/  MUFU.RCP R6, R6 ;  /* 0x0000000600067308 */ /* 0x002e620000001000 */
[----:B------:R-:W-:-:S02]  /*0980*/  CS2R R76, SRZ ;  /* 0x00000000004c7805 */ /* 0x000fc4000001ff00 */
[----:B------:R-:W-:Y:S02]  /*0990*/  CS2R R78, SRZ ;  /* 0x00000000004e7805 */ /* 0x000fe4000001ff00 */
[----:B------:R-:W-:Y:S02]  /*09a0*/  CS2R R80, SRZ ;  /* 0x0000000000507805 */ /* 0x000fe4000001ff00 */
[----:B------:R-:W-:Y:S02]  /*09b0*/  CS2R R82, SRZ ;  /* 0x0000000000527805 */ /* 0x000fe4000001ff00 */
[----:B------:R-:W-:Y:S02]  /*09c0*/  CS2R R84, SRZ ;  /* 0x0000000000547805 */ /* 0x000fe4000001ff00 */
[----:B------:R-:W-:Y:S02]  /*09d0*/  CS2R R86, SRZ ;  /* 0x0000000000567805 */ /* 0x000fe4000001ff00 */
[----:B------:R-:W-:-:S02]  /*09e0*/  CS2R R38, SRZ ;  /* 0x0000000000267805 */ /* 0x000fc4000001ff00 */
[----:B------:R-:W-:Y:S01]  /*09f0*/  CS2R R40, SRZ ;  /* 0x0000000000287805 */ /* 0x000fe2000001ff00 */
[----:B0-----:R-:W-:Y:S01]  /*0a00*/  VIADD R5, R7, 0xffffffe ;  /* 0x0ffffffe07057836 */ /* 0x001fe20000000000 */
[----:B------:R-:W-:Y:S02]  /*0a10*/  SGXT.U32 R7, R8, 0x2 ;  /* 0x000000020807781a */ /* 0x000fe40000000000 */
[----:B------:R-:W-:Y:S02]  /*0a20*/  CS2R R42, SRZ ;  /* 0x00000000002a7805 */ /* 0x000fe4000001ff00 */
[----:B------:R-:W-:Y:S02]  /*0a30*/  IABS R8, R13 ;  /* 0x0000000d00087213 */ /* 0x000fe40000000000 */
[----:B------:R-:W-:Y:S02]  /*0a40*/  CS2R R44, SRZ ;  /* 0x00000000002c7805 */ /* 0x000fe4000001ff00 */
[----:B------:R-:W-:Y:S01]  /*0a50*/  LOP3.LUT R7, R7, 0x40, R4, 0xf8, !PT ;  /* 0x0000004007077812 */ /* 0x000fe200078ef804 */
[----:B------:R-:W0:Y:S01]  /*0a60*/  F2I.FTZ.U32.TRUNC.NTZ R5, R5 ;  /* 0x0000000500057305 */ /* 0x000e22000021f000 */
[----:B------:R-:W-:Y:S01]  /*0a70*/  IMAD.MOV.U32 R4, RZ, RZ, RZ ;  /* 0x000000ffff047224 */ /* 0x000fe200078e00ff */
[----:B------:R-:W-:Y:S01]  /*0a80*/  CS2R R46, SRZ ;  /* 0x00000000002e7805 */ /* 0x000fe2000001ff00 */
[----:B-1----:R-:W-:Y:S01]  /*0a90*/  VIADD R2, R6, 0xffffffe ;  /* 0x0ffffffe06027836 */ /* 0x002fe20000000000 */
[----:B------:R-:W-:-:S02]  /*0aa0*/  LOP3.LUT R28, R12, R7, RZ, 0xfc, !PT ;  /* 0x000000070c1c7212 */ /* 0x000fc400078efcff */
[----:B------:R-:W-:Y:S02]  /*0ab0*/  CS2R R48, SRZ ;  /* 0x0000000000307805 */ /* 0x000fe4000001ff00 */
[----:B------:R-:W-:Y:S02]  /*0ac0*/  CS2R R50, SRZ ;  /* 0x0000000000327805 */ /* 0x000fe4000001ff00 */
[----:B------:R-:W-:Y:S01]  /*0ad0*/  CS2R R52, SRZ ;  /* 0x0000000000347805 */ /* 0x000fe2000001ff00 */
[----:B------:R-:W1:Y:S01]  /*0ae0*/  F2I.FTZ.U32.TRUNC.NTZ R3, R2 ;  /* 0x0000000200037305 */ /* 0x000e62000021f000 */
[C---:B------:R-:W-:Y:S02]  /*0af0*/  LOP3.LUT R7, R28.reuse, 0x3c, RZ, 0xfc, !PT ;  /* 0x0000003c1c077812 */ /* 0x040fe400078efcff */
[----:B------:R-:W-:Y:S02]  /*0b00*/  CS2R R54, SRZ ;  /* 0x0000000000367805 */ /* 0x000fe4000001ff00 */
[C---:B------:R-:W-:Y:S01]  /*0b10*/  LOP3.LUT R31, R28.reuse, 0x20, RZ, 0xfc, !PT ;  /* 0x000000201c1f7812 */ /* 0x040fe200078efcff */
[----:B------:R-:W-:Y:S01]  /*0b20*/  ULDC UR18, c[0x0][0x238] ;  /* 0x00008e0000127ab9 */ /* 0x000fe20000000800 */
[----:B------:R-:W-:Y:S01]  /*0b30*/  IABS R6, R7 ;  /* 0x0000000700067213 */ /* 0x000fe20000000000 */
[----:B------:R-:W-:Y:S01]  /*0b40*/  UMOV UR9, 0x3fffffef ;  /* 0x3fffffef00097882 */ /* 0x000fe20000000000 */
[--C-:B0-----:R-:W-:Y:S01]  /*0b50*/  IMAD.MOV R14, RZ, RZ, -R5.reuse ;  /* 0x000000ffff0e7224 */ /* 0x101fe200078e0a05 */
[----:B------:R-:W-:Y:S01]  /*0b60*/  ISETP.GE.AND P1, PT, R7, RZ, PT ;  /* 0x000000ff0700720c */ /* 0x000fe20003f26270 */
[----:B------:R-:W-:Y:S01]  /*0b70*/  USHF.L.U32 UR50, UR18, 0x5, URZ ;  /* 0x0000000512327899 */ /* 0x000fe2000800063f */
[----:B------:R-:W-:Y:S01]  /*0b80*/  LOP3.LUT R7, R28, 0x2c, RZ, 0xfc, !PT ;  /* 0x0000002c1c077812 */ /* 0x000fe200078efcff */
[----:B------:R-:W-:Y:S01]  /*0b90*/  IMAD R9, R14, R19, RZ ;  /* 0x000000130e097224 */ /* 0x000fe200078e02ff */
[C---:B------:R-:W-:Y:S01]  /*0ba0*/  LOP3.LUT R29, R28.reuse, 0x28, RZ, 0xfc, !PT ;  /* 0x000000281c1d7812 */ /* 0x040fe200078efcff */
[----:B------:R-:W-:Y:S01]  /*0bb0*/  UIMAD UR19, UR18, 0x1f, URZ ;  /* 0x0000001f121378a4 */ /* 0x000fe2000f8e023f */
[----:B------:R-:W-:Y:S01]  /*0bc0*/  IABS R16, R7 ;  /* 0x0000000700107213 */ /* 0x000fe20000000000 */
[----:B------:R-:W-:Y:S01]  /*0bd0*/  IMAD.HI.U32 R4, R5, R9, R4 ;  /* 0x0000000905047227 */ /* 0x000fe200078e0004 */
[C---:B------:R-:W-:Y:S01]  /*0be0*/  LOP3.LUT R30, R28.reuse, 0x24, RZ, 0xfc, !PT ;  /* 0x000000241c1e7812 */ /* 0x040fe200078efcff */
[----:B------:R-:W-:Y:S01]  /*0bf0*/  UIMAD UR22, UR18, 0x1c, URZ ;  /* 0x0000001c121678a4 */ /* 0x000fe2000f8e023f */
[C---:B------:R-:W-:Y:S01]  /*0c00*/  LOP3.LUT R33, R28.reuse, 0x18, RZ, 0xfc, !PT ;  /* 0x000000181c217812 */ /* 0x040fe200078efcff */
[--C-:B-1----:R-:W-:Y:S01]  /*0c10*/  IMAD.MOV R2, RZ, RZ, -R3.reuse ;  /* 0x000000ffff027224 */ /* 0x102fe200078e0a03 */
[----:B------:R-:W-:Y:S01]  /*0c20*/  LOP3.LUT R32, R28, 0x1c, RZ, 0xfc, !PT ;  /* 0x0000001c1c207812 */ /* 0x000fe200078efcff */
[----:B------:R-:W-:Y:S01]  /*0c30*/  IMAD.HI.U32 R4, R4, R8, RZ ;  /* 0x0000000804047227 */ /* 0x000fe200078e00ff */
[C---:B------:R-:W-:Y:S01]  /*0c40*/  LOP3.LUT R34, R28.reuse, 0x14, RZ, 0xfc, !PT ;  /* 0x000000141c227812 */ /* 0x040fe200078efcff */
[----:B------:R-:W-:Y:S01]  /*0c50*/  UIMAD UR23, UR18, 0x1b, URZ ;  /* 0x0000001b121778a4 */ /* 0x000fe2000f8e023f */
[----:B------:R-:W-:Y:S01]  /*0c60*/  IABS R18, R32 ;  /* 0x0000002000127213 */ /* 0x000fe20000000000 */
[----:B------:R-:W-:Y:S01]  /*0c70*/  IMAD.MOV R4, RZ, RZ, -R4 ;  /* 0x000000ffff047224 */ /* 0x000fe200078e0a04 */
[----:B------:R-:W-:Y:S01]  /*0c80*/  LOP3.LUT R35, R28, 0x10, RZ, 0xfc, !PT ;  /* 0x000000101c237812 */ /* 0x000fe200078efcff */
[----:B------:R-:W-:Y:S01]  /*0c90*/  IMAD R5, R2, R27, RZ ;  /* 0x0000001b02057224 */ /* 0x000fe200078e02ff */
[C---:B------:R-:W-:Y:S01]  /*0ca0*/  LOP3.LUT R36, R28.reuse, 0xc, RZ, 0xfc, !PT ;  /* 0x0000000c1c247812 */ /* 0x040fe200078efcff */
[C---:B------:R-:W-:Y:S01]  /*0cb0*/  IMAD R8, R19.reuse, R4, R8 ;  /* 0x0000000413087224 */ /* 0x040fe200078e0208 */
[----:B------:R-:W-:Y:S01]  /*0cc0*/  IABS R20, R35 ;  /* 0x0000002300147213 */ /* 0x000fe20000000000 */
[----:B------:R-:W-:Y:S01]  /*0cd0*/  IMAD.MOV.U32 R2, RZ, RZ, RZ ;  /* 0x000000ffff027224 */ /* 0x000fe200078e00ff */
[C---:B------:R-:W-:Y:S01]  /*0ce0*/  LOP3.LUT R37, R28.reuse, 0x8, RZ, 0xfc, !PT ;  /* 0x000000081c257812 */ /* 0x040fe200078efcff */
[----:B------:R-:W-:Y:S01]  /*0cf0*/  IMAD.MOV.U32 R4, RZ, RZ, R6 ;  /* 0x000000ffff047224 */ /* 0x000fe200078e0006 */
[----:B------:R-:W-:Y:S01]  /*0d00*/  ISETP.GT.U32.AND P0, PT, R19, R8, PT ;  /* 0x000000081300720c */ /* 0x000fe20003f04070 */
[----:B------:R-:W-:Y:S01]  /*0d10*/  IMAD.HI.U32 R2, R3, R5, R2 ;  /* 0x0000000503027227 */ /* 0x000fe200078e0002 */
[C---:B------:R-:W-:Y:S01]  /*0d20*/  LOP3.LUT R5, R28.reuse, 0x34, RZ, 0xfc, !PT ;  /* 0x000000341c057812 */ /* 0x040fe200078efcff */
[----:B------:R-:W-:Y:S01]  /*0d30*/  UIMAD UR24, UR18, 0x1a, URZ ;  /* 0x0000001a121878a4 */ /* 0x000fe2000f8e023f */
[----:B------:R-:W-:Y:S01]  /*0d40*/  LOP3.LUT R6, R28, 0x30, RZ, 0xfc, !PT ;  /* 0x000000301c067812 */ /* 0x000fe200078efcff */
[----:B------:R-:W-:Y:S01]  /*0d50*/  UIMAD UR25, UR18, 0x19, URZ ;  /* 0x00000019121978a4 */ /* 0x000fe2000f8e023f */
[----:B------:R-:W-:Y:S01]  /*0d60*/  IABS R12, R5 ;  /* 0x00000005000c7213 */ /* 0x000fe20000000000 */
[----:B------:R-:W-:Y:S01]  /*0d70*/  IMAD.HI.U32 R3, R2, R4, RZ ;  /* 0x0000000402037227 */ /* 0x000fe200078e00ff */
[----:B------:R-:W-:Y:S01]  /*0d80*/  ISETP.GE.AND P4, PT, R5, RZ, PT ;  /* 0x000000ff0500720c */ /* 0x000fe20003f86270 */
[----:B------:R-:W-:Y:S01]  /*0d90*/  UIMAD UR26, UR18, 0x18, URZ ;  /* 0x00000018121a78a4 */ /* 0x000fe2000f8e023f */
[----:B------:R-:W-:Y:S01]  /*0da0*/  IABS R14, R6 ;  /* 0x00000006000e7213 */ /* 0x000fe20000000000 */
[----:B------:R-:W-:Y:S01]  /*0db0*/  IMAD.MOV R3, RZ, RZ, -R3 ;  /* 0x000000ffff037224 */ /* 0x000fe200078e0a03 */
[----:B------:R-:W-:Y:S01]  /*0dc0*/  ISETP.GE.AND P2, PT, R6, RZ, PT ;  /* 0x000000ff0600720c */ /* 0x000fe20003f46270 */
[--C-:B------:R-:W-:Y:S01]  /*0dd0*/  @!P0 IMAD.IADD R8, R8, 0x1, -R19.reuse ;  /* 0x0000000108088824 */ /* 0x100fe200078e0a13 */
[----:B------:R-:W-:Y:S01]  /*0de0*/  ISETP.GE.AND P0, PT, R7, RZ, PT ;  /* 0x000000ff0700720c */ /* 0x000fe20003f06270 */
[----:B------:R-:W-:Y:S01]  /*0df0*/  IMAD R3, R27, R3, R4 ;  /* 0x000000031b037224 */ /* 0x000fe200078e0204 */
[----:B------:R-:W-:Y:S01]  /*0e00*/  LOP3.LUT R4, R28, 0x38, RZ, 0xfc, !PT ;  /* 0x000000381c047812 */ /* 0x000fe200078efcff */
[C---:B------:R-:W-:Y:S01]  /*0e10*/  IMAD.HI.U32 R5, R2.reuse, R12, RZ ;  /* 0x0000000c02057227 */ /* 0x040fe200078e00ff */
[----:B------:R-:W-:Y:S01]  /*0e20*/  ISETP.GT.U32.AND P5, PT, R19, R8, PT ;  /* 0x000000081300720c */ /* 0x000fe20003fa4070 */
[----:B------:R-:W-:Y:S01]  /*0e30*/  UIMAD UR27, UR18, 0x17, URZ ;  /* 0x00000017121b78a4 */ /* 0x000fe2000f8e023f */
[----:B------:R-:W-:Y:S01]  /*0e40*/  IABS R9, R4 ;  /* 0x0000000400097213 */ /* 0x000fe20000000000 */
[----:B------:R-:W-:Y:S01]  /*0e50*/  IMAD.HI.U32 R6, R2, R14, RZ ;  /* 0x0000000e02067227 */ /* 0x000fe200078e00ff */
[----:B------:R-:W-:Y:S01]  /*0e60*/  ISETP.GE.AND P3, PT, R4, RZ, PT ;  /* 0x000000ff0400720c */ /* 0x000fe20003f66270 */
[----:B------:R-:W-:Y:S01]  /*0e70*/  UIMAD UR28, UR18, 0x16, URZ ;  /* 0x00000016121c78a4 */ /* 0x000fe2000f8e023f */
[----:B------:R-:W-:Y:S01]  /*0e80*/  IABS R21, R36 ;  /* 0x0000002400157213 */ /* 0x000fe20000000000 */
[----:B------:R-:W-:Y:S01]  /*0e90*/  IMAD.HI.U32 R4, R2, R9, RZ ;  /* 0x0000000902047227 */ /* 0x000fe200078e00ff */
[----:B------:R-:W-:Y:S01]  /*0ea0*/  IABS R23, R37 ;  /* 0x0000002500177213 */ /* 0x000fe20000000000 */
[----:B------:R-:W-:Y:S01]  /*0eb0*/  UIMAD UR29, UR18, 0x15, URZ ;  /* 0x00000015121d78a4 */ /* 0x000fe2000f8e023f */
[----:B------:R-:W-:Y:S01]  /*0ec0*/  IABS R25, R28 ;  /* 0x0000001c00197213 */ /* 0x000fe20000000000 */
[----:B------:R-:W-:Y:S01]  /*0ed0*/  IMAD.MOV R4, RZ, RZ, -R4 ;  /* 0x000000ffff047224 */ /* 0x000fe200078e0a04 */
[----:B------:R-:W-:Y:S01]  /*0ee0*/  UIMAD UR30, UR18, 0x14, URZ ;  /* 0x00000014121e78a4 */ /* 0x000fe2000f8e023f */
[----:B------:R-:W-:Y:S01]  /*0ef0*/  @!P5 IMAD.IADD R8, R8, 0x1, -R19 ;  /* 0x000000010808d824 */ /* 0x000fe200078e0a13 */
[----:B------:R-:W-:Y:S01]  /*0f00*/  ISETP.NE.AND P5, PT, R10, RZ, PT ;  /* 0x000000ff0a00720c */ /* 0x000fe20003fa5270 */
[C---:B------:R-:W-:Y:S01]  /*0f10*/  IMAD R4, R27.reuse, R4, R9 ;  /* 0x000000041b047224 */ /* 0x040fe200078e0209 */
[----:B------:R-:W-:Y:S01]  /*0f20*/  IABS R19, R33 ;  /* 0x0000002100137213 */ /* 0x000fe20000000000 */
[----:B------:R-:W-:Y:S01]  /*0f30*/  IMAD.MOV.U32 R24, RZ, RZ, R8 ;  /* 0x000000ffff187224 */ /* 0x000fe200078e0008 */
[----:B------:R-:W-:Y:S01]  /*0f40*/  UIMAD UR31, UR18, 0x13, URZ ;  /* 0x00000013121f78a4 */ /* 0x000fe2000f8e023f */
[----:B------:R-:W-:Y:S01]  /*0f50*/  IMAD.MOV R5, RZ, RZ, -R5 ;  /* 0x000000ffff057224 */ /* 0x000fe200078e0a05 */
[----:B------:R-:W-:Y:S01]  /*0f60*/  UIMAD UR32, UR18, 0x12, URZ ;  /* 0x00000012122078a4 */ /* 0x000fe2000f8e023f */
[----:B------:R-:W-:Y:S01]  /*0f70*/  @!P6 IMAD.MOV R24, RZ, RZ, -R24 ;  /* 0x000000ffff18e224 */ /* 0x000fe200078e0a18 */
[C---:B------:R-:W-:Y:S01]  /*0f80*/  ISETP.GT.U32.AND P6, PT, R27.reuse, R4, PT ;  /* 0x000000041b00720c */ /* 0x040fe20003fc4070 */
[----:B------:R-:W-:Y:S01]  /*0f90*/  IMAD.MOV R6, RZ, RZ, -R6 ;  /* 0x000000ffff067224 */ /* 0x000fe200078e0a06 */
[----:B------:R-:W-:Y:S01]  /*0fa0*/  UIMAD UR33, UR18, 0x11, URZ ;  /* 0x00000011122178a4 */ /* 0x000fe2000f8e023f */
[C---:B------:R-:W-:Y:S01]  /*0fb0*/  IMAD R5, R27.reuse, R5, R12 ;  /* 0x000000051b057224 */ /* 0x040fe200078e020c */
[----:B------:R-:W-:Y:S01]  /*0fc0*/  IABS R12, R29 ;  /* 0x0000001d000c7213 */ /* 0x000fe20000000000 */
[C---:B------:R-:W-:Y:S01]  /*0fd0*/  IMAD R6, R27.reuse, R6, R14 ;  /* 0x000000061b067224 */ /* 0x040fe200078e020e */
[----:B------:R-:W-:Y:S01]  /*0fe0*/  @!P5 LOP3.LUT R24, RZ, R10, RZ, 0x33, !PT ;  /* 0x0000000aff18d212 */ /* 0x000fe200078e33ff */
[----:B------:R-:W-:Y:S01]  /*0ff0*/  IMAD.HI.U32 R7, R2, R16, RZ ;  /* 0x0000001002077227 */ /* 0x000fe200078e00ff */
[C---:B------:R-:W-:Y:S01]  /*1000*/  ISETP.GT.U32.AND P5, PT, R27.reuse, R3, PT ;  /* 0x000000031b00720c */ /* 0x040fe20003fa4070 */
[----:B------:R-:W-:Y:S01]  /*1010*/  USHF.L.U32 UR34, UR18, 0x4, URZ ;  /* 0x0000000412227899 */ /* 0x000fe2000800063f */
[----:B------:R-:W-:Y:S01]  /*1020*/  IABS R14, R30 ;  /* 0x0000001e000e7213 */ /* 0x000fe20000000000 */
[----:B------:R-:W-:Y:S01]  /*1030*/  IMAD.MOV R7, RZ, RZ, -R7 ;  /* 0x000000ffff077224 */ /* 0x000fe200078e0a07 */
[----:B------:R-:W-:Y:S01]  /*1040*/  UIMAD UR35, UR18, 0xf, URZ ;  /* 0x0000000f122378a4 */ /* 0x000fe2000f8e023f */
[----:B------:R-:W-:Y:S01]  /*1050*/  @!P6 IMAD.IADD R4, R4, 0x1, -R27 ;  /* 0x000000010404e824 */ /* 0x000fe200078e0a1b */
[----:B------:R-:W-:Y:S01]  /*1060*/  UIMAD UR36, UR18, 0xe, URZ ;  /* 0x0000000e122478a4 */ /* 0x000fe2000f8e023f */
[C---:B------:R-:W-:Y:S01]  /*1070*/  IMAD R7, R27.reuse, R7, R16 ;  /* 0x000000071b077224 */ /* 0x040fe200078e0210 */
[----:B------:R-:W-:Y:S01]  /*1080*/  IABS R16, R31 ;  /* 0x0000001f00107213 */ /* 0x000fe20000000000 */
[----:B------:R-:W-:Y:S01]  /*1090*/  IMAD.HI.U32 R8, R2, R12, RZ ;  /* 0x0000000c02087227 */ /* 0x000fe200078e00ff */
[----:B------:R-:W-:Y:S01]  /*10a0*/  ISETP.GT.U32.AND P6, PT, R27, R4, PT ;  /* 0x000000041b00720c */ /* 0x000fe20003fc4070 */
[----:B------:R-:W-:-:S02]  /*10b0*/  UIMAD UR37, UR18, 0xd, URZ ;  /* 0x0000000d122578a4 */ /* 0x000fc4000f8e023f */
[--C-:B------:R-:W-:Y:S01]  /*10c0*/  @!P5 IMAD.IADD R3, R3, 0x1, -R27.reuse ;  /* 0x000000010303d824 */ /* 0x100fe200078e0a1b */
[----:B------:R-:W-:Y:S01]  /*10d0*/  UIMAD UR38, UR18, 0xc, URZ ;  /* 0x0000000c122678a4 */ /* 0x000fe2000f8e023f */
[C---:B------:R-:W-:Y:S01]  /*10e0*/  IMAD.HI.U32 R10, R2.reuse, R16, RZ ;  /* 0x00000010020a7227 */ /* 0x040fe200078e00ff */
[----:B------:R-:W-:Y:S02]  /*10f0*/  UIMAD UR39, UR18, 0xb, URZ ;  /* 0x0000000b122778a4 */ /* 0x000fe4000f8e023f */
[C---:B------:R-:W-:Y:S01]  /*1100*/  ISETP.GT.U32.AND P5, PT, R27.reuse, R3, PT ;  /* 0x000000031b00720c */ /* 0x040fe20003fa4070 */
[----:B------:R-:W-:Y:S01]  /*1110*/  IMAD.HI.U32 R9, R2, R14, RZ ;  /* 0x0000000e02097227 */ /* 0x000fe200078e00ff */
[----:B------:R-:W-:Y:S02]  /*1120*/  UIMAD UR40, UR18, 0xa, URZ ;  /* 0x0000000a122878a4 */ /* 0x000fe4000f8e023f */
[----:B------:R-:W-:Y:S01]  /*1130*/  UIMAD UR41, UR18, 0x9, URZ ;  /* 0x00000009122978a4 */ /* 0x000fe2000f8e023f */
[----:B------:R-:W-:Y:S01]  /*1140*/  @!P6 IMAD.IADD R4, R4, 0x1, -R27 ;  /* 0x000000010404e824 */ /* 0x000fe200078e0a1b */
[----:B------:R-:W-:Y:S01]  /*1150*/  ISETP.GT.U32.AND P6, PT, R27, R6, PT ;  /* 0x000000061b00720c */ /* 0x000fe20003fc4070 */
[----:B------:R-:W-:Y:S01]  /*1160*/  IMAD.MOV R10, RZ, RZ, -R10 ;  /* 0x000000ffff0a7224 */ /* 0x000fe200078e0a0a */
[----:B------:R-:W-:Y:S01]  /*1170*/  USHF.L.U32 UR42, UR18, 0x3, URZ ;  /* 0x00000003122a7899 */ /* 0x000fe2000800063f */
[----:B------:R-:W-:Y:S01]  /*1180*/  IMAD.MOV R8, RZ, RZ, -R8 ;  /* 0x000000ffff087224 */ /* 0x000fe200078e0a08 */
[----:B------:R-:W-:Y:S01]  /*1190*/  UIMAD UR43, UR18, 0x7, URZ ;  /* 0x00000007122b78a4 */ /* 0x000fe2000f8e023f */
[----:B------:R-:W-:Y:S01]  /*11a0*/  IMAD.MOV R9, RZ, RZ, -R9 ;  /* 0x000000ffff097224 */ /* 0x000fe200078e0a09 */
[----:B------:R-:W-:Y:S01]  /*11b0*/  UIMAD UR44, UR18, 0x6, URZ ;  /* 0x00000006122c78a4 */ /* 0x000fe2000f8e023f */
[----:B------:R-:W-:Y:S01]  /*11c0*/  @!P5 IMAD.IADD R3, R3, 0x1, -R27 ;  /* 0x000000010303d824 */ /* 0x000fe200078e0a1b */
[C---:B------:R-:W-:Y:S01]  /*11d0*/  ISETP.GT.U32.AND P5, PT, R27.reuse, R5, PT ;  /* 0x000000051b00720c */ /* 0x040fe20003fa4070 */
[C---:B------:R-:W-:Y:S01]  /*11e0*/  IMAD R10, R27.reuse, R10, R16 ;  /* 0x0000000a1b0a7224 */ /* 0x040fe200078e0210 */
[----:B------:R-:W-:Y:S01]  /*11f0*/  UIMAD UR45, UR18, 0x5, URZ ;  /* 0x00000005122d78a4 */ /* 0x000fe2000f8e023f */
[----:B------:R-:W-:Y:S01]  /*1200*/  IMAD.MOV.U32 R16, RZ, RZ, R19 ;  /* 0x000000ffff107224 */ /* 0x000fe200078e0013 */
[----:B------:R-:W-:Y:S01]  /*1210*/  IABS R19, R34 ;  /* 0x0000002200137213 */ /* 0x000fe20000000000 */
[----:B------:R-:W-:Y:S01]  /*1220*/  @!P6 IMAD.IADD R6, R6, 0x1, -R27 ;  /* 0x000000010606e824 */ /* 0x000fe200078e0a1b */
[----:B------:R-:W-:Y:S01]  /*1230*/  USHF.L.U32 UR46, UR18, 0x2, URZ ;  /* 0x00000002122e7899 */ /* 0x000fe2000800063f */
[C---:B------:R-:W-:Y:S01]  /*1240*/  IMAD R8, R27.reuse, R8, R12 ;  /* 0x000000081b087224 */ /* 0x040fe200078e020c */
[----:B------:R-:W-:Y:S01]  /*1250*/  UIMAD UR47, UR18, 0x3, URZ ;  /* 0x00000003122f78a4 */ /* 0x000fe2000f8e023f */
[C---:B------:R-:W-:Y:S01]  /*1260*/  IMAD R9, R27.reuse, R9, R14 ;  /* 0x000000091b097224 */ /* 0x040fe200078e020e */
[C---:B------:R-:W-:Y:S01]  /*1270*/  ISETP.GT.U32.AND P6, PT, R27.reuse, R6, PT ;  /* 0x000000061b00720c */ /* 0x040fe20003fc4070 */
[----:B------:R-:W-:Y:S01]  /*1280*/  @!P1 IMAD.MOV R3, RZ, RZ, -R3 ;  /* 0x000000ffff039224 */ /* 0x000fe200078e0a03 */
[----:B------:R-:W-:Y:S01]  /*1290*/  ISETP.GT.U32.AND P1, PT, R27, R7, PT ;  /* 0x000000071b00720c */ /* 0x000fe20003f24070 */
[----:B------:R-:W-:Y:S01]  /*12a0*/  @!P5 IMAD.IADD R5, R5, 0x1, -R27 ;  /* 0x000000010505d824 */ /* 0x000fe200078e0a1b */
[----:B------:R-:W-:Y:S01]  /*12b0*/  USHF.L.U32 UR48, UR18, 0x1, URZ ;  /* 0x0000000112307899 */ /* 0x000fe2000800063f */
[----:B------:R-:W-:Y:S01]  /*12c0*/  IMAD.HI.U32 R14, R2, R16, RZ ;  /* 0x00000010020e7227 */ /* 0x000fe200078e00ff */
[----:B------:R-:W-:-:S02]  /*12d0*/  USHF.R.S32.HI UR51, URZ, 0x1f, UR49 ;  /* 0x0000001f3f337899 */ /* 0x000fc40008011431 */
[----:B------:R-:W-:Y:S01]  /*12e0*/  ISETP.GT.U32.AND P5, PT, R27, R5, PT ;  /* 0x000000051b00720c */ /* 0x000fe20003fa4070 */
[----:B------:R-:W-:Y:S01]  /*12f0*/  IMAD.HI.U32 R12, R2, R18, RZ ;  /* 0x00000012020c7227 */ /* 0x000fe200078e00ff */
[----:B------:R-:W-:-:S03]  /*1300*/  ULDC UR52, c[0x0][0x238] ;  /* 0x00008e0000347ab9 */ /* 0x000fc60000000800 */
[----:B------:R-:W-:Y:S01]  /*1310*/  @!P3 IMAD.MOV R4, RZ, RZ, -R4 ;  /* 0x000000ffff04b224 */ /* 0x000fe200078e0a04 */
[C---:B------:R-:W-:Y:S01]  /*1320*/  ISETP.GT.U32.AND P3, PT, R27.reuse, R8, PT ;  /* 0x000000081b00720c */ /* 0x040fe20003f64070 */
[----:B------:R-:W-:Y:S02]  /*1330*/  IMAD.MOV R14, RZ, RZ, -R14 ;  /* 0x000000ffff0e7224 */ /* 0x000fe400078e0a0e */
[----:B------:R-:W-:Y:S02]  /*1340*/  IMAD.MOV R12, RZ, RZ, -R12 ;  /* 0x000000ffff0c7224 */ /* 0x000fe400078e0a0c */
[--C-:B------:R-:W-:Y:S01]  /*1350*/  @!P6 IMAD.IADD R6, R6, 0x1, -R27.reuse ;  /* 0x000000010606e824 */ /* 0x100fe200078e0a1b */
[----:B------:R-:W-:Y:S01]  /*1360*/  ISETP.GT.U32.AND P6, PT, R27, R10, PT ;  /* 0x0000000a1b00720c */ /* 0x000fe20003fc4070 */
[----:B------:R-:W-:Y:S01]  /*1370*/  @!P5 IMAD.IADD R5, R5, 0x1, -R27 ;  /* 0x000000010505d824 */ /* 0x000fe200078e0a1b */
[C---:B------:R-:W-:Y:S01]  /*1380*/  ISETP.GT.U32.AND P5, PT, R27.reuse, R9, PT ;  /* 0x000000091b00720c */ /* 0x040fe20003fa4070 */
[----:B------:R-:W-:-:S02]  /*1390*/  IMAD R14, R27, R14, R16 ;  /* 0x0000000e1b0e7224 */ /* 0x000fc400078e0210 */
[----:B------:R-:W-:Y:S02]  /*13a0*/  IMAD R12, R27, R12, R18 ;  /* 0x0000000c1b0c7224 */ /* 0x000fe400078e0212 */
[----:B------:R-:W-:-:S04]  /*13b0*/  IMAD.HI.U32 R16, R2, R19, RZ ;  /* 0x0000001302107227 */ /* 0x000fc800078e00ff */
[----:B------:R-:W-:-:S04]  /*13c0*/  IMAD.HI.U32 R18, R2, R20, RZ ;  /* 0x0000001402127227 */ /* 0x000fc800078e00ff */
[----:B------:R-:W-:Y:S02]  /*13d0*/  IMAD.MOV R16, RZ, RZ, -R16 ;  /* 0x000000ffff107224 */ /* 0x000fe400078e0a10 */
[----:B------:R-:W-:Y:S01]  /*13e0*/  @!P1 IMAD.IADD R7, R7, 0x1, -R27 ;  /* 0x0000000107079824 */ /* 0x000fe200078e0a1b */
[C---:B------:R-:W-:Y:S01]  /*13f0*/  ISETP.GT.U32.AND P1, PT, R27.reuse, R12, PT ;  /* 0x0000000c1b00720c */ /* 0x040fe20003f24070 */
[----:B------:R-:W-:Y:S02]  /*1400*/  IMAD.MOV R18, RZ, RZ, -R18 ;  /* 0x000000ffff127224 */ /* 0x000fe400078e0a12 */
[C---:B------:R-:W-:Y:S02]  /*1410*/  IMAD R16, R27.reuse, R16, R19 ;  /* 0x000000101b107224 */ /* 0x040fe400078e0213 */
[--C-:B------:R-:W-:Y:S01]  /*1420*/  @!P3 IMAD.IADD R8, R8, 0x1, -R27.reuse ;  /* 0x000000010808b824 */ /* 0x100fe200078e0a1b */
[----:B------:R-:W-:Y:S01]  /*1430*/  ISETP.GT.U32.AND P3, PT, R27, R14, PT ;  /* 0x0000000e1b00720c */ /* 0x000fe20003f64070 */
[----:B------:R-:W-:-:S02]  /*1440*/  @!P5 IMAD.IADD R9, R9, 0x1, -R27 ;  /* 0x000000010909d824 */ /* 0x000fc400078e0a1b */
[C---:B------:R-:W-:Y:S01]  /*1450*/  IMAD R18, R27.reuse, R18, R20 ;  /* 0x000000121b127224 */ /* 0x040fe200078e0214 */
[----:B------:R-:W-:Y:S01]  /*1460*/  ISETP.GT.U32.AND P5, PT, R27, R8, PT ;  /* 0x000000081b00720c */ /* 0x000fe20003fa4070 */
[----:B------:R-:W-:-:S04]  /*1470*/  IMAD.HI.U32 R19, R2, R21, RZ ;  /* 0x0000001502137227 */ /* 0x000fc800078e00ff */
[----:B------:R-:W-:-:S04]  /*1480*/  IMAD.HI.U32 R20, R2, R23, RZ ;  /* 0x0000001702147227 */ /* 0x000fc800078e00ff */
[----:B------:R-:W-:Y:S01]  /*1490*/  @!P4 IMAD.MOV R5, RZ, RZ, -R5 ;  /* 0x000000ffff05c224 */ /* 0x000fe200078e0a05 */
[C---:B------:R-:W-:Y:S01]  /*14a0*/  ISETP.GT.U32.AND P4, PT, R27.reuse, R7, PT ;  /* 0x000000071b00720c */ /* 0x040fe20003f84070 */
[----:B------:R-:W-:Y:S01]  /*14b0*/  @!P6 IMAD.IADD R10, R10, 0x1, -R27 ;  /* 0x000000010a0ae824 */ /* 0x000fe200078e0a1b */
[----:B------:R-:W-:Y:S01]  /*14c0*/  ISETP.GT.U32.AND P6, PT, R27, R9, PT ;  /* 0x000000091b00720c */ /* 0x000fe20003fc4070 */
[----:B------:R-:W-:Y:S02]  /*14d0*/  IMAD.MOV R22, RZ, RZ, -R19 ;  /* 0x000000ffff167224 */ /* 0x000fe400078e0a13 */
[----:B------:R-:W-:Y:S02]  /*14e0*/  IMAD.MOV R26, RZ, RZ, -R20 ;  /* 0x000000ffff1a7224 */ /* 0x000fe400078e0a14 */
[----:B------:R-:W-:-:S04]  /*14f0*/  IMAD.HI.U32 R19, R2, R25, RZ ;  /* 0x0000001902137227 */ /* 0x000fc800078e00ff */
[C---:B------:R-:W-:Y:S02]  /*1500*/  IMAD R20, R27.reuse, R22, R21 ;  /* 0x000000161b147224 */ /* 0x040fe400078e0215 */
[C---:B------:R-:W-:Y:S01]  /*1510*/  IMAD R21, R27.reuse, R26, R23 ;  /* 0x0000001a1b157224 */ /* 0x040fe200078e0217 */
[----:B------:R-:W-:Y:S01]  /*1520*/  LOP3.LUT R26, R28, 0x4, RZ, 0xfc, !PT ;  /* 0x000000041c1a7812 */ /* 0x000fe200078efcff */
[----:B------:R-:W-:Y:S01]  /*1530*/  IMAD.MOV R22, RZ, RZ, -R19 ;  /* 0x000000ffff167224 */ /* 0x000fe200078e0a13 */
[----:B------:R-:W-:Y:S01]  /*1540*/  SHF.R.S32.HI R19, RZ, 0x2, R0 ;  /* 0x00000002ff137819 */ /* 0x000fe20000011400 */
[----:B------:R-:W-:Y:S01]  /*1550*/  @!P1 IMAD.IADD R12, R12, 0x1, -R27 ;  /* 0x000000010c0c9824 */ /* 0x000fe200078e0a1b */
[C---:B------:R-:W-:Y:S01]  /*1560*/  ISETP.GT.U32.AND P1, PT, R27.reuse, R10, PT ;  /* 0x0000000a1b00720c */ /* 0x040fe20003f24070 */
[----:B------:R-:W-:Y:S01]  /*1570*/  IMAD R23, R27, R22, R25 ;  /* 0x000000161b177224 */ /* 0x000fe200078e0219 */
[----:B------:R-:W-:Y:S01]  /*1580*/  IABS R22, R26 ;  /* 0x0000001a00167213 */ /* 0x000fe20000000000 */
[--C-:B------:R-:W-:Y:S01]  /*1590*/  @!P3 IMAD.IADD R14, R14, 0x1, -R27.reuse ;  /* 0x000000010e0eb824 */ /* 0x100fe200078e0a1b */
[----:B------:R-:W-:Y:S01]  /*15a0*/  SGXT R19, R19, 0x1 ;  /* 0x000000011313781a */ /* 0x000fe20000000200 */
[----:B------:R-:W-:Y:S01]  /*15b0*/  @!P2 IMAD.MOV R6, RZ, RZ, -R6 ;  /* 0x000000ffff06a224 */ /* 0x000fe200078e0a06 */
[----:B------:R-:W-:Y:S01]  /*15c0*/  ISETP.GT.U32.AND P2, PT, R27, R12, PT ;  /* 0x0000000c1b00720c */ /* 0x000fe20003f44070 */
[--C-:B------:R-:W-:Y:S01]  /*15d0*/  @!P4 IMAD.IADD R7, R7, 0x1, -R27.reuse ;  /* 0x000000010707c824 */ /* 0x100fe200078e0a1b */
[C---:B------:R-:W-:Y:S01]  /*15e0*/  ISETP.GT.U32.AND P3, PT, R27.reuse, R14, PT ;  /* 0x0000000e1b00720c */ /* 0x040fe20003f64070 */
[--C-:B------:R-:W-:Y:S01]  /*15f0*/  @!P5 IMAD.IADD R8, R8, 0x1, -R27.reuse ;  /* 0x000000010808d824 */ /* 0x100fe200078e0a1b */
[----:B------:R-:W-:Y:S01]  /*1600*/  ISETP.GT.U32.AND P4, PT, R27, R16, PT ;  /* 0x000000101b00720c */ /* 0x000fe20003f84070 */
[----:B------:R-:W-:Y:S01]  /*1610*/  @!P6 IMAD.IADD R9, R9, 0x1, -R27 ;  /* 0x000000010909e824 */ /* 0x000fe200078e0a1b */
[C---:B------:R-:W-:Y:S01]  /*1620*/  ISETP.GT.U32.AND P5, PT, R27.reuse, R18, PT ;  /* 0x000000121b00720c */ /* 0x040fe20003fa4070 */
[----:B------:R-:W-:Y:S01]  /*1630*/  IMAD.HI.U32 R2, R2, R22, RZ ;  /* 0x0000001602027227 */ /* 0x000fe200078e00ff */
[----:B------:R-:W-:-:S02]  /*1640*/  ISETP.GT.U32.AND P6, PT, R27, R20, PT ;  /* 0x000000141b00720c */ /* 0x000fc40003fc4070 */
[----:B------:R-:W-:Y:S01]  /*1650*/  LOP3.LUT R25, R19, 0x90, RZ, 0xc0, !PT ;  /* 0x0000009013197812 */ /* 0x000fe200078ec0ff */
[----:B------:R-:W-:Y:S02]  /*1660*/  IMAD.MOV R2, RZ, RZ, -R2 ;  /* 0x000000ffff027224 */ /* 0x000fe400078e0a02 */
[--C-:B------:R-:W-:Y:S01]  /*1670*/  @!P1 IMAD.IADD R10, R10, 0x1, -R27.reuse ;  /* 0x000000010a0a9824 */ /* 0x100fe200078e0a1b */
[C---:B------:R-:W-:Y:S01]  /*1680*/  ISETP.GT.U32.AND P1, PT, R27.reuse, R23, PT ;  /* 0x000000171b00720c */ /* 0x040fe20003f24070 */
[C---:B------:R-:W-:Y:S02]  /*1690*/  IMAD R22, R27.reuse, R2, R22 ;  /* 0x000000021b167224 */ /* 0x040fe400078e0216 */
[--C-:B------:R-:W-:Y:S01]  /*16a0*/  @!P2 IMAD.IADD R12, R12, 0x1, -R27.reuse ;  /* 0x000000010c0ca824 */ /* 0x100fe200078e0a1b */
[----:B------:R-:W-:Y:S01]  /*16b0*/  ISETP.GT.U32.AND P2, PT, R27, R21, PT ;  /* 0x000000151b00720c */ /* 0x000fe20003f44070 */
[--C-:B------:R-:W-:Y:S01]  /*16c0*/  @!P3 IMAD.IADD R14, R14, 0x1, -R27.reuse ;  /* 0x000000010e0eb824 */ /* 0x100fe200078e0a1b */
[----:B------:R-:W-:Y:S01]  /*16d0*/  ISETP.GE.AND P3, PT, R29, RZ, PT ;  /* 0x000000ff1d00720c */ /* 0x000fe20003f66270 */
[--C-:B------:R-:W-:Y:S01]  /*16e0*/  @!P4 IMAD.IADD R16, R16, 0x1, -R27.reuse ;  /* 0x000000011010c824 */ /* 0x100fe200078e0a1b */
[----:B------:R-:W-:Y:S01]  /*16f0*/  ISETP.GT.U32.AND P4, PT, R27, R22, PT ;  /* 0x000000161b00720c */ /* 0x000fe20003f84070 */
[--C-:B------:R-:W-:Y:S01]  /*1700*/  @!P5 IMAD.IADD R18, R18, 0x1, -R27.reuse ;  /* 0x000000011212d824 */ /* 0x100fe200078e0a1b */
[----:B------:R-:W-:Y:S01]  /*1710*/  ISETP.GE.AND P5, PT, R30, RZ, PT ;  /* 0x000000ff1e00720c */ /* 0x000fe20003fa6270 */
[--C-:B------:R-:W-:Y:S01]  /*1720*/  @!P6 IMAD.IADD R20, R20, 0x1, -R27.reuse ;  /* 0x000000011414e824 */ /* 0x100fe200078e0a1b */
[----:B------:R-:W-:Y:S01]  /*1730*/  ISETP.GE.AND P6, PT, R31, RZ, PT ;  /* 0x000000ff1f00720c */ /* 0x000fe20003fc6270 */
[----:B------:R-:W-:Y:S01]  /*1740*/  @!P1 IMAD.IADD R23, R23, 0x1, -R27 ;  /* 0x0000000117179824 */ /* 0x000fe200078e0a1b */
[----:B------:R-:W-:Y:S01]  /*1750*/  ISETP.GE.AND P1, PT, R32, RZ, PT ;  /* 0x000000ff2000720c */ /* 0x000fe20003f26270 */
[----:B------:R-:W-:Y:S01]  /*1760*/  IMAD.MOV.U32 R19, RZ, RZ, R9 ;  /* 0x000000ffff137224 */ /* 0x000fe200078e0009 */
[----:B------:R-:W-:Y:S01]  /*1770*/  CS2R R30, SRZ ;  /* 0x00000000001e7805 */ /* 0x000fe2000001ff00 */
[----:B------:R-:W-:Y:S01]  /*1780*/  @!P2 IMAD.IADD R21, R21, 0x1, -R27 ;  /* 0x000000011515a824 */ /* 0x000fe200078e0a1b */
[----:B------:R-:W-:Y:S01]  /*1790*/  ISETP.GE.AND P2, PT, R33, RZ, PT ;  /* 0x000000ff2100720c */ /* 0x000fe20003f46270 */
[----:B------:R-:W-:Y:S01]  /*17a0*/  @!P0 IMAD.MOV R7, RZ, RZ, -R7 ;  /* 0x000000ffff078224 */ /* 0x000fe200078e0a07 */
[C---:B------:R-:W-:Y:S01]  /*17b0*/  ISETP.GT.U32.AND P0, PT, R27.reuse, R16, PT ;  /* 0x000000101b00720c */ /* 0x040fe20003f04070 */
[----:B------:R-:W-:Y:S01]  /*17c0*/  @!P4 IMAD.IADD R22, R22, 0x1, -R27 ;  /* 0x000000011616c824 */ /* 0x000fe200078e0a1b */
[C---:B------:R-:W-:Y:S01]  /*17d0*/  ISETP.GT.U32.AND P4, PT, R27.reuse, R20, PT ;  /* 0x000000141b00720c */ /* 0x040fe20003f84070 */
[----:B------:R-:W-:Y:S01]  /*17e0*/  @!P3 IMAD.MOV R8, RZ, RZ, -R8 ;  /* 0x000000ffff08b224 */ /* 0x000fe200078e0a08 */
[C---:B------:R-:W-:Y:S01]  /*17f0*/  ISETP.GT.U32.AND P3, PT, R27.reuse, R18, PT ;  /* 0x000000121b00720c */ /* 0x040fe20003f64070 */
[----:B------:R-:W-:Y:S01]  /*1800*/  @!P5 IMAD.MOV R19, RZ, RZ, -R19 ;  /* 0x000000ffff13d224 */ /* 0x000fe200078e0a13 */
[C---:B------:R-:W-:Y:S01]  /*1810*/  ISETP.GT.U32.AND P5, PT, R27.reuse, R23, PT ;  /* 0x000000171b00720c */ /* 0x040fe20003fa4070 */
[----:B------:R-:W-:Y:S01]  /*1820*/  @!P6 IMAD.MOV R10, RZ, RZ, -R10 ;  /* 0x000000ffff0ae224 */ /* 0x000fe200078e0a0a */
[C---:B------:R-:W-:Y:S01]  /*1830*/  ISETP.GT.U32.AND P6, PT, R27.reuse, R21, PT ;  /* 0x000000151b00720c */ /* 0x040fe20003fc4070 */
[----:B------:R-:W-:Y:S01]  /*1840*/  @!P1 IMAD.MOV R12, RZ, RZ, -R12 ;  /* 0x000000ffff0c9224 */ /* 0x000fe200078e0a0c */
[----:B------:R-:W-:Y:S01]  /*1850*/  ISETP.GT.U32.AND P1, PT, R27, R22, PT ;  /* 0x000000161b00720c */ /* 0x000fe20003f24070 */
[----:B------:R-:W-:Y:S01]  /*1860*/  @!P2 IMAD.MOV R14, RZ, RZ, -R14 ;  /* 0x000000ffff0ea224 */ /* 0x000fe200078e0a0e */
[----:B------:R-:W-:Y:S01]  /*1870*/  ISETP.GE.AND P2, PT, R28, RZ, PT ;  /* 0x000000ff1c00720c */ /* 0x000fe20003f46270 */
[--C-:B------:R-:W-:Y:S01]  /*1880*/  @!P0 IMAD.IADD R16, R16, 0x1, -R27.reuse ;  /* 0x0000000110108824 */ /* 0x100fe200078e0a1b */
        /* <DEDUP_REMOVED lines=9> */
[----:B------:R-:W-:Y:S01]  /*1920*/  IMAD.SHL.U32 R2, R0, 0x20, RZ ;  /* 0x0000002000027824 */ /* 0x000fe200078e00ff */
[----:B------:R-:W-:Y:S01]  /*1930*/  CS2R R28, SRZ ;  /* 0x00000000001c7805 */ /* 0x000fe2000001ff00 */
[----:B------:R-:W-:Y:S01]  /*1940*/  @!P1 IMAD.IADD R22, R22, 0x1, -R27 ;  /* 0x0000000116169824 */ /* 0x000fe200078e0a1b */
[----:B------:R-:W-:Y:S01]  /*1950*/  ISETP.NE.AND P1, PT, R11, RZ, PT ;  /* 0x000000ff0b00720c */ /* 0x000fe20003f25270 */
[----:B------:R-:W-:Y:S01]  /*1960*/  @!P0 IMAD.MOV R16, RZ, RZ, -R16 ;  /* 0x000000ffff108224 */ /* 0x000fe200078e0a10 */
[----:B------:R-:W-:Y:S01]  /*1970*/  LOP3.LUT R9, R25, 0xf60, R2, 0xf8, !PT ;  /* 0x00000f6019097812 */ /* 0x000fe200078ef802 */
[----:B------:R-:W-:Y:S01]  /*1980*/  @!P4 IMAD.MOV R20, RZ, RZ, -R20 ;  /* 0x000000ffff14c224 */ /* 0x000fe200078e0a14 */
[----:B------:R-:W-:Y:S01]  /*1990*/  LOP3.LUT R2, RZ, R11, RZ, 0x33, !PT ;  /* 0x0000000bff027212 */ /* 0x000fe200078e33ff */
[----:B------:R-:W-:Y:S01]  /*19a0*/  @!P3 IMAD.MOV R18, RZ, RZ, -R18 ;  /* 0x000000ffff12b224 */ /* 0x000fe200078e0a12 */
[----:B------:R-:W-:Y:S01]  /*19b0*/  CS2R R26, SRZ ;  /* 0x00000000001a7805 */ /* 0x000fe2000001ff00 */
[----:B------:R-:W-:Y:S01]  /*19c0*/  @!P5 IMAD.MOV R21, RZ, RZ, -R21 ;  /* 0x000000ffff15d224 */ /* 0x000fe200078e0a15 */
[C---:B------:R-:W-:Y:S01]  /*19d0*/  SEL R4, R2.reuse, R4, !P1 ;  /* 0x0000000402047207 */ /* 0x040fe20004800000 */
[----:B------:R-:W-:Y:S01]  /*19e0*/  @!P6 IMAD.MOV R22, RZ, RZ, -R22 ;  /* 0x000000ffff16e224 */ /* 0x000fe200078e0a16 */
[C---:B------:R-:W-:Y:S01]  /*19f0*/  SEL R3, R2.reuse, R3, !P1 ;  /* 0x0000000302037207 */ /* 0x040fe20004800000 */
[----:B------:R-:W-:Y:S01]  /*1a00*/  @!P2 IMAD.MOV R23, RZ, RZ, -R23 ;  /* 0x000000ffff17a224 */ /* 0x000fe200078e0a17 */
[----:B------:R-:W-:Y:S01]  /*1a10*/  SEL R5, R2, R5, !P1 ;  /* 0x0000000502057207 */ /* 0x000fe20004800000 */
[----:B------:R-:W-:Y:S01]  /*1a20*/  IMAD R144, R4, UR7, RZ ;  /* 0x0000000704907c24 */ /* 0x000fe2000f8e02ff */
[C---:B------:R-:W-:Y:S01]  /*1a30*/  SEL R7, R2.reuse, R7, !P1 ;  /* 0x0000000702077207 */ /* 0x040fe20004800000 */
[----:B------:R-:W-:Y:S01]  /*1a40*/  IMAD R3, R3, UR7, RZ ;  /* 0x0000000703037c24 */ /* 0x000fe2000f8e02ff */
[C---:B------:R-:W-:Y:S01]  /*1a50*/  SEL R6, R2.reuse, R6, !P1 ;  /* 0x0000000602067207 */ /* 0x040fe20004800000 */
[----:B------:R-:W-:Y:S01]  /*1a60*/  IMAD R5, R5, UR7, RZ ;  /* 0x0000000705057c24 */ /* 0x000fe2000f8e02ff */
[C---:B------:R-:W-:Y:S01]  /*1a70*/  SEL R8, R2.reuse, R8, !P1 ;  /* 0x0000000802087207 */ /* 0x040fe20004800000 */
[----:B------:R-:W-:Y:S01]  /*1a80*/  IMAD R7, R7, UR7, RZ ;  /* 0x0000000707077c24 */ /* 0x000fe2000f8e02ff */
[----:B------:R-:W-:Y:S01]  /*1a90*/  SEL R19, R2, R19, !P1 ;  /* 0x0000001302137207 */ /* 0x000fe20004800000 */
[----:B------:R-:W-:Y:S01]  /*1aa0*/  IMAD R6, R6, UR7, RZ ;  /* 0x0000000706067c24 */ /* 0x000fe2000f8e02ff */
[----:B------:R-:W-:Y:S01]  /*1ab0*/  SEL R10, R2, R10, !P1 ;  /* 0x0000000a020a7207 */ /* 0x000fe20004800000 */
[----:B------:R-:W-:Y:S01]  /*1ac0*/  IMAD R8, R8, UR7, RZ ;  /* 0x0000000708087c24 */ /* 0x000fe2000f8e02ff */
[C---:B------:R-:W-:Y:S01]  /*1ad0*/  SEL R12, R2.reuse, R12, !P1 ;  /* 0x0000000c020c7207 */ /* 0x040fe20004800000 */
[----:B------:R-:W-:Y:S01]  /*1ae0*/  IMAD R19, R19, UR7, RZ ;  /* 0x0000000713137c24 */ /* 0x000fe2000f8e02ff */
[----:B------:R-:W-:Y:S01]  /*1af0*/  SEL R14, R2, R14, !P1 ;  /* 0x0000000e020e7207 */ /* 0x000fe20004800000 */
        /* <DEDUP_REMOVED lines=13> */
[----:B------:R-:W-:Y:S01]  /*1bd0*/  SHF.R.S32.HI R128, RZ, 0x1f, R144 ;  /* 0x0000001fff807819 */ /* 0x000fe20000011490 */
[----:B------:R-:W-:Y:S01]  /*1be0*/  IMAD R94, R22, UR7, RZ ;  /* 0x00000007165e7c24 */ /* 0x000fe2000f8e02ff */
[----:B------:R-:W-:Y:S01]  /*1bf0*/  SHF.R.S32.HI R132, RZ, 0x1f, R3 ;  /* 0x0000001fff847819 */ /* 0x000fe20000011403 */
[----:B------:R-:W-:Y:S01]  /*1c00*/  IMAD R2, R2, UR7, RZ ;  /* 0x0000000702027c24 */ /* 0x000fe2000f8e02ff */
[----:B------:R-:W-:Y:S01]  /*1c10*/  IADD3 R4, P3, R3, UR20, RZ ;  /* 0x0000001403047c10 */ /* 0x000fe2000ff7e0ff */
[----:B------:R-:W-:Y:S01]  /*1c20*/  UIADD3 UR7, UR6, 0x1000, URZ ;  /* 0x0000100006077890 */ /* 0x000fe2000fffe03f */
[----:B------:R-:W-:Y:S01]  /*1c30*/  IADD3 R144, P2, R144, UR20, RZ ;  /* 0x0000001490907c10 */ /* 0x000fe2000ff5e0ff */
[----:B------:R-:W-:Y:S01]  /*1c40*/  IMAD R11, R24, UR8, RZ ;  /* 0x00000008180b7c24 */ /* 0x000fe2000f8e02ff */
[----:B------:R-:W-:Y:S01]  /*1c50*/  SHF.R.S32.HI R124, RZ, 0x1f, R5 ;  /* 0x0000001fff7c7819 */ /* 0x000fe20000011405 */
[----:B------:R-:W-:Y:S01]  /*1c60*/  USHF.R.U32.HI UR10, URZ, 0x4, UR7 ;  /* 0x000000043f0a7899 */ /* 0x000fe20008011607 */
[----:B------:R-:W-:-:S02]  /*1c70*/  IADD3 R142, P1, R5, UR20, RZ ;  /* 0x00000014058e7c10 */ /* 0x000fc4000ff3e0ff */
[----:B------:R-:W-:Y:S02]  /*1c80*/  CS2R R24, SRZ ;  /* 0x0000000000187805 */ /* 0x000fe4000001ff00 */
[----:B------:R-:W-:Y:S01]  /*1c90*/  SHF.R.S32.HI R116, RZ, 0x1f, R7 ;  /* 0x0000001fff747819 */ /* 0x000fe20000011407 */
[----:B------:R-:W-:Y:S01]  /*1ca0*/  USGXT.U32 UR10, UR10, 0xe ;  /* 0x0000000e0a0a789a */ /* 0x000fe20008000000 */
[----:B------:R-:W-:Y:S02]  /*1cb0*/  IADD3 R138, P4, R7, UR20, RZ ;  /* 0x00000014078a7c10 */ /* 0x000fe4000ff9e0ff */
[----:B------:R-:W-:Y:S02]  /*1cc0*/  CS2R R32, SRZ ;  /* 0x0000000000207805 */ /* 0x000fe4000001ff00 */
[----:B------:R-:W-:Y:S02]  /*1cd0*/  LOP3.LUT R7, R0, 0x1f, RZ, 0xc0, !PT ;  /* 0x0000001f00077812 */ /* 0x000fe400078ec0ff */
[----:B------:R-:W-:-:S02]  /*1ce0*/  CS2R R34, SRZ ;  /* 0x0000000000227805 */ /* 0x000fc4000001ff00 */
[----:B------:R-:W-:Y:S02]  /*1cf0*/  SHF.R.S32.HI R120, RZ, 0x1f, R6 ;  /* 0x0000001fff787819 */ /* 0x000fe40000011406 */
[----:B------:R-:W-:Y:S02]  /*1d00*/  CS2R R36, SRZ ;  /* 0x0000000000247805 */ /* 0x000fe4000001ff00 */
[----:B------:R-:W-:Y:S01]  /*1d10*/  IADD3 R140, P0, R6, UR20, RZ ;  /* 0x00000014068c7c10 */ /* 0x000fe2000ff1e0ff */
[----:B------:R-:W-:Y:S01]  /*1d20*/  IMAD R5, R7, UR12, RZ ;  /* 0x0000000c07057c24 */ /* 0x000fe2000f8e02ff */
[----:B------:R-:W-:Y:S01]  /*1d30*/  IADD3.X R132, R132, UR21, RZ, P3, !PT ;  /* 0x0000001584847c10 */ /* 0x000fe20009ffe4ff */
[----:B------:R-:W-:Y:S01]  /*1d40*/  USHF.R.S32.HI UR7, URZ, 0x5, UR5 ;  /* 0x000000053f077899 */ /* 0x000fe20008011405 */
[----:B------:R-:W-:Y:S01]  /*1d50*/  IADD3.X R128, R128, UR21, RZ, P2, !PT ;  /* 0x0000001580807c10 */ /* 0x000fe200097fe4ff */
[----:B------:R-:W-:Y:S01]  /*1d60*/  UMOV UR8, 0xffffff80 ;  /* 0xffffff8000087882 */ /* 0x000fe20000000000 */
[----:B------:R-:W-:Y:S01]  /*1d70*/  IADD3.X R124, R124, UR21, RZ, P1, !PT ;  /* 0x000000157c7c7c10 */ /* 0x000fe20008ffe4ff */
[----:B------:R-:W-:Y:S01]  /*1d80*/  UMOV UR5, URZ ;  /* 0x0000003f00057c82 */ /* 0x000fe20008000000 */
[----:B------:R-:W-:Y:S01]  /*1d90*/  SHF.R.S32.HI R112, RZ, 0x1f, R8 ;  /* 0x0000001fff707819 */ /* 0x000fe20000011408 */
[----:B------:R-:W-:Y:S01]  /*1da0*/  UIADD3.64 UR8, UR4, -UR8, URZ ;  /* 0x8000000804087297 */ /* 0x000fe2000fffe03f */
[----:B------:R-:W-:Y:S01]  /*1db0*/  IADD3 R136, P6, R8, UR20, RZ ;  /* 0x0000001408887c10 */ /* 0x000fe2000ffde0ff */
[----:B------:R-:W-:Y:S01]  /*1dc0*/  IMAD.U32 R8, RZ, RZ, UR11 ;  /* 0x0000000bff087e24 */ /* 0x000fe2000f8e00ff */
[----:B------:R-:W-:-:S02]  /*1dd0*/  SHF.R.S32.HI R108, RZ, 0x1f, R19 ;  /* 0x0000001fff6c7819 */ /* 0x000fc40000011413 */
[----:B------:R-:W-:Y:S02]  /*1de0*/  IADD3 R134, P5, R19, UR20, RZ ;  /* 0x0000001413867c10 */ /* 0x000fe4000ffbe0ff */
[----:B------:R-:W-:Y:S02]  /*1df0*/  SHF.R.S32.HI R96, RZ, 0x1f, R10 ;  /* 0x0000001fff607819 */ /* 0x000fe4000001140a */
[----:B------:R-:W-:Y:S02]  /*1e00*/  IADD3 R130, P3, R10, UR20, RZ ;  /* 0x000000140a827c10 */ /* 0x000fe4000ff7e0ff */
[----:B------:R-:W-:Y:S02]  /*1e10*/  SHF.R.S32.HI R92, RZ, 0x1f, R12 ;  /* 0x0000001fff5c7819 */ /* 0x000fe4000001140c */
[----:B------:R-:W-:Y:S02]  /*1e20*/  IADD3 R126, P2, R12, UR20, RZ ;  /* 0x000000140c7e7c10 */ /* 0x000fe4000ff5e0ff */
[----:B------:R-:W-:-:S02]  /*1e30*/  SHF.R.S32.HI R88, RZ, 0x1f, R14 ;  /* 0x0000001fff587819 */ /* 0x000fc4000001140e */
[----:B------:R-:W-:Y:S02]  /*1e40*/  IADD3 R122, P1, R14, UR20, RZ ;  /* 0x000000140e7a7c10 */ /* 0x000fe4000ff3e0ff */
[----:B------:R-:W-:Y:S02]  /*1e50*/  IADD3.X R116, R116, UR21, RZ, P4, !PT ;  /* 0x0000001574747c10 */ /* 0x000fe4000a7fe4ff */
[----:B------:R-:W-:Y:S02]  /*1e60*/  IADD3.X R120, R120, UR21, RZ, P0, !PT ;  /* 0x0000001578787c10 */ /* 0x000fe400087fe4ff */
[----:B------:R-:W-:Y:S02]  /*1e70*/  SHF.R.S32.HI R20, RZ, 0x1f, R18 ;  /* 0x0000001fff147819 */ /* 0x000fe40000011412 */
[----:B------:R-:W-:Y:S02]  /*1e80*/  IADD3 R114, P4, R18, UR20, RZ ;  /* 0x0000001412727c10 */ /* 0x000fe4000ff9e0ff */
[----:B------:R-:W-:-:S02]  /*1e90*/  SHF.R.S32.HI R22, RZ, 0x1f, R16 ;  /* 0x0000001fff167819 */ /* 0x000fc40000011410 */
[----:B------:R-:W-:Y:S02]  /*1ea0*/  IADD3 R118, P0, R16, UR20, RZ ;  /* 0x0000001410767c10 */ /* 0x000fe4000ff1e0ff */
[----:B------:R-:W-:Y:S02]  /*1eb0*/  SHF.R.S32.HI R18, RZ, 0x1f, R110 ;  /* 0x0000001fff127819 */ /* 0x000fe4000001146e */
[----:B------:R-:W-:Y:S02]  /*1ec0*/  IADD3.X R112, R112, UR21, RZ, P6, !PT ;  /* 0x0000001570707c10 */ /* 0x000fe4000b7fe4ff */
[----:B------:R-:W-:Y:S02]  /*1ed0*/  IADD3.X R108, R108, UR21, RZ, P5, !PT ;  /* 0x000000156c6c7c10 */ /* 0x000fe4000affe4ff */
[----:B------:R-:W-:Y:S02]  /*1ee0*/  SHF.R.S32.HI R14, RZ, 0x1f, R94 ;  /* 0x0000001fff0e7819 */ /* 0x000fe4000001145e */
[----:B------:R-:W-:-:S02]  /*1ef0*/  IADD3.X R96, R96, UR21, RZ, P3, !PT ;  /* 0x0000001560607c10 */ /* 0x000fc40009ffe4ff */
[----:B------:R-:W-:Y:S02]  /*1f00*/  IADD3.X R92, R92, UR21, RZ, P2, !PT ;  /* 0x000000155c5c7c10 */ /* 0x000fe400097fe4ff */
[----:B------:R-:W-:Y:S02]  /*1f10*/  IADD3.X R88, R88, UR21, RZ, P1, !PT ;  /* 0x0000001558587c10 */ /* 0x000fe40008ffe4ff */
[----:B------:R-:W-:Y:S02]  /*1f20*/  IADD3 R110, P6, R110, UR20, RZ ;  /* 0x000000146e6e7c10 */ /* 0x000fe4000ffde0ff */
[----:B------:R-:W-:Y:S02]  /*1f30*/  SHF.R.S32.HI R16, RZ, 0x1f, R21 ;  /* 0x0000001fff107819 */ /* 0x000fe40000011415 */
[----:B------:R-:W-:Y:S02]  /*1f40*/  IADD3 R98, P5, R21, UR20, RZ ;  /* 0x0000001415627c10 */ /* 0x000fe4000ffbe0ff */
[----:B------:R-:W-:-:S02]  /*1f50*/  IADD3 R94, P3, R94, UR20, RZ ;  /* 0x000000145e5e7c10 */ /* 0x000fc4000ff7e0ff */
[----:B------:R-:W-:Y:S02]  /*1f60*/  SHF.R.S32.HI R12, RZ, 0x1f, R2 ;  /* 0x0000001fff0c7819 */ /* 0x000fe40000011402 */
[----:B------:R-:W-:Y:S01]  /*1f70*/  IADD3 R90, P2, R2, UR20, RZ ;  /* 0x00000014025a7c10 */ /* 0x000fe2000ff5e0ff */
[----:B------:R-:W-:Y:S01]  /*1f80*/  UIMAD UR20, UR18, 0x1e, URZ ;  /* 0x0000001e121478a4 */ /* 0x000fe2000f8e023f */
[----:B------:R-:W-:Y:S01]  /*1f90*/  IADD3 R10, P1, R11, UR14, RZ ;  /* 0x0000000e0b0a7c10 */ /* 0x000fe2000ff3e0ff */
[----:B------:R-:W-:Y:S01]  /*1fa0*/  UMOV UR14, UR10 ;  /* 0x0000000a000e7c82 */ /* 0x000fe20008000000 */
[----:B------:R-:W-:Y:S02]  /*1fb0*/  LOP3.LUT R6, R17, 0x10, RZ, 0x3c, !PT ;  /* 0x0000001011067812 */ /* 0x000fe400078e3cff */
[----:B------:R-:W-:Y:S02]  /*1fc0*/  SHF.R.S32.HI R3, RZ, 0x1f, R5 ;  /* 0x0000001fff037819 */ /* 0x000fe40000011405 */
[----:B------:R-:W-:-:S02]  /*1fd0*/  LOP3.LUT R2, R9, 0x10, RZ, 0x3c, !PT ;  /* 0x0000001009027812 */ /* 0x000fc400078e3cff */
[----:B------:R-:W-:Y:S02]  /*1fe0*/  IADD3.X R22, R22, UR21, RZ, P0, !PT ;  /* 0x0000001516167c10 */ /* 0x000fe400087fe4ff */
[----:B------:R-:W-:Y:S02]  /*1ff0*/  IADD3.X R20, R20, UR21, RZ, P4, !PT ;  /* 0x0000001514147c10 */ /* 0x000fe4000a7fe4ff */
[----:B------:R-:W-:Y:S02]  /*2000*/  IADD3.X R18, R18, UR21, RZ, P6, !PT ;  /* 0x0000001512127c10 */ /* 0x000fe4000b7fe4ff */
[----:B------:R-:W-:Y:S02]  /*2010*/  IADD3.X R16, R16, UR21, RZ, P5, !PT ;  /* 0x0000001510107c10 */ /* 0x000fe4000affe4ff */
[----:B------:R-:W-:Y:S02]  /*2020*/  IADD3.X R14, R14, UR21, RZ, P3, !PT ;  /* 0x000000150e0e7c10 */ /* 0x000fe40009ffe4ff */
[----:B------:R-:W-:Y:S01]  /*2030*/  IADD3.X R12, R12, UR21, RZ, P2, !PT ;  /* 0x000000150c0c7c10 */ /* 0x000fe200097fe4ff */
[----:B------:R-:W-:Y:S01]  /*2040*/  UIMAD UR21, UR18, 0x1d, URZ ;  /* 0x0000001d121578a4 */ /* 0x000fe2000f8e023f */
[----:B------:R-:W-:Y:S01]  /*2050*/  LEA.HI.X.SX32 R11, R11, UR15, 0x1, P1 ;  /* 0x0000000f0b0b7c11 */ /* 0x000fe200088f0eff */
[----:B------:R-:W-:-:S10]  /*2060*/  UMOV UR15, 0xc0000010 ;  /* 0xc0000010000f7882 */ /* 0x000fd40000000000 */
.L_x_1:
[C---:B------:R-:W-:Y:S01]  /*2070*/  ISETP.GT.AND P3, PT, R8.reuse, 0x1, PT ;  /* 0x000000010800780c */ /* 0x040fe20003f64270 */
[----:B------:R-:W-:Y:S01]  /*2080*/  IMAD.U32 R102, RZ, RZ, UR18 ;  /* 0x00000012ff667e24 */ /* 0x000fe2000f8e00ff */
[----:B------:R-:W-:Y:S01]  /*2090*/  ISETP.GT.AND P4, PT, R8, 0x2, PT ;  /* 0x000000020800780c */ /* 0x000fe20003f84270 */
[----:B------:R-:W-:Y:S01]  /*20a0*/  IMAD.U32 R100, RZ, RZ, UR48 ;  /* 0x00000030ff647e24 */ /* 0x000fe2000f8e00ff */
[C---:B------:R-:W-:Y:S02]  /*20b0*/  IADD3 R106, P2, R10.reuse, UR52, RZ ;  /* 0x000000340a6a7c10 */ /* 0x040fe4000ff5e0ff */
[----:B------:R-:W-:Y:S02]  /*20c0*/  IADD3 R104, P1, R10, UR48, RZ ;  /* 0x000000300a687c10 */ /* 0x000fe4000ff3e0ff */
[----:B------:R-:W-:Y:S02]  /*20d0*/  PRMT R129, RZ, 0x7610, R129 ;  /* 0x00007610ff817816 */ /* 0x000fe40000000081 */
[----:B------:R-:W-:-:S02]  /*20e0*/  PRMT R99, RZ, 0x7610, R99 ;  /* 0x00007610ff637816 */ /* 0x000fc40000000063 */
[----:B------:R-:W-:Y:S02]  /*20f0*/  ISETP.GT.AND P0, PT, R8, RZ, PT ;  /* 0x000000ff0800720c */ /* 0x000fe40003f04270 */
[-C--:B------:R-:W-:Y:S02]  /*2100*/  LEA.HI.X.SX32 R107, R102, R11.reuse, 0x1, P2 ;  /* 0x0000000b666b7211 */ /* 0x080fe400010f0eff */
[----:B------:R-:W-:Y:S02]  /*2110*/  LEA.HI.X.SX32 R105, R100, R11, 0x1, P1 ;  /* 0x0000000b64697211 */ /* 0x000fe400008f0eff */
[----:B------:R-:W-:Y:S01]  /*2120*/  PRMT R133, RZ, 0x7610, R133 ;  /* 0x00007610ff857816 */ /* 0x000fe20000000085 */
[----:B------:R0:W2:Y:S01]  /*2130*/  @P3 LDG.E.U8 R129, desc[UR16][R106.64] ;  /* 0x000000106a813981 */ /* 0x0000a2000c1e1100 */
[----:B------:R-:W-:-:S03]  /*2140*/  ISETP.GT.AND P3, PT, R8, 0x3, PT ;  /* 0x000000030800780c */ /* 0x000fc60003f64270 */
[----:B------:R1:W3:Y:S01]  /*2150*/  @P4 LDG.E.U8 R99, desc[UR16][R104.64] ;  /* 0x0000001068634981 */ /* 0x0002e2000c1e1100 */
[C---:B------:R-:W-:Y:S01]  /*2160*/  ISETP.GT.AND P4, PT, R8.reuse, 0x4, PT ;  /* 0x000000040800780c */ /* 0x040fe20003f84270 */
[----:B------:R-:W-:Y:S01]  /*2170*/  IMAD.U32 R150, RZ, RZ, UR47 ;  /* 0x0000002fff967e24 */ /* 0x000fe2000f8e00ff */
[----:B------:R-:W-:Y:S01]  /*2180*/  ISETP.GT.AND P5, PT, R8, 0x5, PT ;  /* 0x000000050800780c */ /* 0x000fe20003fa4270 */
[----:B------:R-:W-:Y:S01]  /*2190*/  IMAD.U32 R148, RZ, RZ, UR46 ;  /* 0x0000002eff947e24 */ /* 0x000fe2000f8e00ff */
[C---:B------:R-:W-:Y:S01]  /*21a0*/  IADD3 R100, P2, R10.reuse, UR47, RZ ;  /* 0x0000002f0a647c10 */ /* 0x040fe2000ff5e0ff */
[----:B------:R-:W4:Y:S01]  /*21b0*/  @P0 LDG.E.U8 R133, desc[UR16][R10.64] ;  /* 0x000000100a850981 */ /* 0x000f22000c1e1100 */
[----:B------:R-:W-:Y:S01]  /*21c0*/  IADD3 R146, P1, R10, UR46, RZ ;  /* 0x0000002e0a927c10 */ /* 0x000fe2000ff3e0ff */
[----:B0-----:R-:W-:Y:S01]  /*21d0*/  IMAD.U32 R106, RZ, RZ, UR45 ;  /* 0x0000002dff6a7e24 */ /* 0x001fe2000f8e00ff */
[----:B------:R-:W-:Y:S02]  /*21e0*/  PRMT R111, RZ, 0x7610, R111 ;  /* 0x00007610ff6f7816 */ /* 0x000fe4000000006f */
[----:B------:R-:W-:-:S02]  /*21f0*/  PRMT R119, RZ, 0x7610, R119 ;  /* 0x00007610ff777816 */ /* 0x000fc40000000077 */
[----:B------:R-:W-:Y:S02]  /*2200*/  IADD3 R102, P0, R10, UR45, RZ ;  /* 0x0000002d0a667c10 */ /* 0x000fe4000ff1e0ff */
[-C--:B------:R-:W-:Y:S02]  /*2210*/  LEA.HI.X.SX32 R101, R150, R11.reuse, 0x1, P2 ;  /* 0x0000000b96657211 */ /* 0x080fe400010f0eff */
[-C--:B------:R-:W-:Y:S02]  /*2220*/  LEA.HI.X.SX32 R147, R148, R11.reuse, 0x1, P1 ;  /* 0x0000000b94937211 */ /* 0x080fe400008f0eff */
[----:B------:R-:W-:Y:S01]  /*2230*/  PRMT R109, RZ, 0x7610, R109 ;  /* 0x00007610ff6d7816 */ /* 0x000fe2000000006d */
[----:B------:R-:W5:Y:S01]  /*2240*/  @P3 LDG.E.U8 R111, desc[UR16][R100.64] ;  /* 0x00000010646f3981 */ /* 0x000f62000c1e1100 */
[----:B------:R-:W-:Y:S02]  /*2250*/  LEA.HI.X.SX32 R103, R106, R11, 0x1, P0 ;  /* 0x0000000b6a677211 */ /* 0x000fe400000f0eff */
[C---:B------:R-:W-:Y:S01]  /*2260*/  ISETP.GT.AND P3, PT, R8.reuse, 0x6, PT ;  /* 0x000000060800780c */ /* 0x040fe20003f64270 */
[----:B------:R0:W2:Y:S01]  /*2270*/  @P4 LDG.E.U8 R119, desc[UR16][R146.64] ;  /* 0x0000001092774981 */ /* 0x0000a2000c1e1100 */
[----:B------:R-:W-:Y:S01]  /*2280*/  ISETP.GT.AND P4, PT, R8, 0x7, PT ;  /* 0x000000070800780c */ /* 0x000fe20003f84270 */
[----:B------:R-:W-:Y:S01]  /*2290*/  IMAD.U32 R150, RZ, RZ, UR44 ;  /* 0x0000002cff967e24 */ /* 0x000fe2000f8e00ff */
[----:B-1----:R-:W-:Y:S01]  /*22a0*/  IADD3 R104, P2, R10, UR44, RZ ;  /* 0x0000002c0a687c10 */ /* 0x002fe2000ff5e0ff */
[----:B------:R1:W4:Y:S01]  /*22b0*/  @P5 LDG.E.U8 R109, desc[UR16][R102.64] ;  /* 0x00000010666d5981 */ /* 0x000322000c1e1100 */
[----:B------:R-:W-:Y:S01]  /*22c0*/  IMAD.U32 R148, RZ, RZ, UR43 ;  /* 0x0000002bff947e24 */ /* 0x000fe2000f8e00ff */
[----:B------:R-:W-:-:S02]  /*22d0*/  ISETP.GT.AND P5, PT, R8, 0x8, PT ;  /* 0x000000080800780c */ /* 0x000fc40003fa4270 */
[C---:B------:R-:W-:Y:S02]  /*22e0*/  IADD3 R106, P1, R10.reuse, UR43, RZ ;  /* 0x0000002b0a6a7c10 */ /* 0x040fe4000ff3e0ff */
[----:B------:R-:W-:Y:S01]  /*22f0*/  PRMT R143, RZ, 0x7610, R143 ;  /* 0x00007610ff8f7816 */ /* 0x000fe2000000008f */
[----:B0-----:R-:W-:Y:S01]  /*2300*/  IMAD.U32 R146, RZ, RZ, UR42 ;  /* 0x0000002aff927e24 */ /* 0x001fe2000f8e00ff */
[----:B------:R-:W-:Y:S02]  /*2310*/  PRMT R113, RZ, 0x7610, R113 ;  /* 0x00007610ff717816 */ /* 0x000fe40000000071 */
[----:B------:R-:W-:Y:S02]  /*2320*/  IADD3 R100, P0, R10, UR42, RZ ;  /* 0x0000002a0a647c10 */ /* 0x000fe4000ff1e0ff */
[-C--:B------:R-:W-:Y:S02]  /*2330*/  LEA.HI.X.SX32 R105, R150, R11.reuse, 0x1, P2 ;  /* 0x0000000b96697211 */ /* 0x080fe400010f0eff */
[----:B------:R-:W-:-:S02]  /*2340*/  LEA.HI.X.SX32 R107, R148, R11, 0x1, P1 ;  /* 0x0000000b946b7211 */ /* 0x000fc400008f0eff */
[----:B------:R-:W-:Y:S01]  /*2350*/  PRMT R131, RZ, 0x7610, R131 ;  /* 0x00007610ff837816 */ /* 0x000fe20000000083 */
[----:B------:R-:W4:Y:S01]  /*2360*/  @P3 LDG.E.U8 R143, desc[UR16][R104.64] ;  /* 0x00000010688f3981 */ /* 0x000f22000c1e1100 */
[----:B------:R-:W-:Y:S02]  /*2370*/  LEA.HI.X.SX32 R101, R146, R11, 0x1, P0 ;  /* 0x0000000b92657211 */ /* 0x000fe400000f0eff */
[C---:B------:R-:W-:Y:S01]  /*2380*/  ISETP.GT.AND P3, PT, R8.reuse, 0x9, PT ;  /* 0x000000090800780c */ /* 0x040fe20003f64270 */
[----:B------:R0:W4:Y:S01]  /*2390*/  @P4 LDG.E.U8 R113, desc[UR16][R106.64] ;  /* 0x000000106a714981 */ /* 0x000122000c1e1100 */
[----:B------:R-:W-:Y:S01]  /*23a0*/  ISETP.GT.AND P4, PT, R8, 0xa, PT ;  /* 0x0000000a0800780c */ /* 0x000fe20003f84270 */
[----:B------:R-:W-:Y:S01]  /*23b0*/  IMAD.U32 R150, RZ, RZ, UR41 ;  /* 0x00000029ff967e24 */ /* 0x000fe2000f8e00ff */
[----:B-1----:R-:W-:Y:S01]  /*23c0*/  IADD3 R102, P2, R10, UR41, RZ ;  /* 0x000000290a667c10 */ /* 0x002fe2000ff5e0ff */
[----:B------:R1:W2:Y:S01]  /*23d0*/  @P5 LDG.E.U8 R131, desc[UR16][R100.64] ;  /* 0x0000001064835981 */ /* 0x0002a2000c1e1100 */
        /* <DEDUP_REMOVED lines=13> */
[----:B------:R0:W2:Y:S01]  /*24b0*/  @P4 LDG.E.U8 R141, desc[UR16][R146.64] ;  /* 0x00000010928d4981 */ /* 0x0000a2000c1e1100 */
        /* <DEDUP_REMOVED lines=14> */
[----:B------:R-:W2:Y:S01]  /*25a0*/  @P3 LDG.E.U8 R125, desc[UR16][R100.64] ;  /* 0x00000010647d3981 */ /* 0x000ea2000c1e1100 */
        /* <DEDUP_REMOVED lines=59> */
[----:B------:R-:W-:Y:S01]  /*2960*/  IADD3 R106, P2, R10, UR26, RZ ;  /* 0x0000001a0a6a7c10 */ /* 0x000fe2000ff5e0ff */
[----:B------:R0:W2:Y:S01]  /*2970*/  @P5 LDG.E.U8 R155, desc[UR16][R102.64] ;  /* 0x00000010669b5981 */ /* 0x0000a2000c1e1100 */
[----:B------:R-:W-:Y:S01]  /*2980*/  IMAD.U32 R148, RZ, RZ, UR25 ;  /* 0x00000019ff947e24 */ /* 0x000fe2000f8e00ff */
[----:B------:R-:W-:-:S02]  /*2990*/  ISETP.GT.AND P5, PT, R8, 0x1a, PT ;  /* 0x0000001a0800780c */ /* 0x000fc40003fa4270 */
[C---:B-1----:R-:W-:Y:S02]  /*29a0*/  IADD3 R104, P1, R10.reuse, UR25, RZ ;  /* 0x000000190a687c10 */ /* 0x042fe4000ff3e0ff */
[----:B------:R-:W-:Y:S01]  /*29b0*/  PRMT R135, RZ, 0x7610, R135 ;  /* 0x00007610ff877816 */ /* 0x000fe20000000087 */
[----:B0-----:R-:W-:Y:S01]  /*29c0*/  IMAD.U32 R146, RZ, RZ, UR24 ;  /* 0x00000018ff927e24 */ /* 0x001fe2000f8e00ff */
[----:B------:R-:W-:Y:S02]  /*29d0*/  PRMT R153, RZ, 0x7610, R153 ;  /* 0x00007610ff997816 */ /* 0x000fe40000000099 */
[----:B------:R-:W-:Y:S02]  /*29e0*/  IADD3 R100, P0, R10, UR24, RZ ;  /* 0x000000180a647c10 */ /* 0x000fe4000ff1e0ff */
[-C--:B------:R-:W-:Y:S02]  /*29f0*/  LEA.HI.X.SX32 R107, R150, R11.reuse, 0x1, P2 ;  /* 0x0000000b966b7211 */ /* 0x080fe400010f0eff */
[-C--:B------:R-:W-:Y:S01]  /*2a00*/  LEA.HI.X.SX32 R105, R148, R11.reuse, 0x1, P1 ;  /* 0x0000000b94697211 */ /* 0x080fe200008f0eff */
[----:B------:R-:W-:Y:S01]  /*2a10*/  IMAD.U32 R150, RZ, RZ, UR23 ;  /* 0x00000017ff967e24 */ /* 0x000fe2000f8e00ff */
[----:B------:R-:W-:Y:S01]  /*2a20*/  PRMT R145, RZ, 0x7610, R145 ;  /* 0x00007610ff917816 */ /* 0x000fe20000000091 */
[----:B------:R-:W2:Y:S01]  /*2a30*/  @P3 LDG.E.U8 R135, desc[UR16][R106.64] ;  /* 0x000000106a873981 */ /* 0x000ea2000c1e1100 */
[----:B------:R-:W-:-:S02]  /*2a40*/  LEA.HI.X.SX32 R101, R146, R11, 0x1, P0 ;  /* 0x0000000b92657211 */ /* 0x000fc400000f0eff */
[----:B------:R-:W-:Y:S01]  /*2a50*/  IADD3 R146, P0, R10, UR23, RZ ;  /* 0x000000170a927c10 */ /* 0x000fe2000ff1e0ff */
[----:B------:R0:W2:Y:S01]  /*2a60*/  @P4 LDG.E.U8 R153, desc[UR16][R104.64] ;  /* 0x0000001068994981 */ /* 0x0000a2000c1e1100 */
[C---:B------:R-:W-:Y:S02]  /*2a70*/  ISETP.GT.AND P3, PT, R8.reuse, 0x1c, PT ;  /* 0x0000001c0800780c */ /* 0x040fe40003f64270 */
[C---:B------:R-:W-:Y:S01]  /*2a80*/  ISETP.GT.AND P4, PT, R8.reuse, 0x1d, PT ;  /* 0x0000001d0800780c */ /* 0x040fe20003f84270 */
[----:B------:R1:W2:Y:S01]  /*2a90*/  @P5 LDG.E.U8 R145, desc[UR16][R100.64] ;  /* 0x0000001064915981 */ /* 0x0002a2000c1e1100 */
[----:B------:R-:W-:Y:S01]  /*2aa0*/  ISETP.GT.AND P2, PT, R8, 0x1b, PT ;  /* 0x0000001b0800780c */ /* 0x000fe20003f44270 */
[----:B------:R-:W-:Y:S01]  /*2ab0*/  IMAD.U32 R148, RZ, RZ, UR22 ;  /* 0x00000016ff947e24 */ /* 0x000fe2000f8e00ff */
[----:B------:R-:W-:Y:S02]  /*2ac0*/  LEA.HI.X.SX32 R147, R150, R11, 0x1, P0 ;  /* 0x0000000b96937211 */ /* 0x000fe400000f0eff */
[----:B------:R-:W-:Y:S01]  /*2ad0*/  IADD3 R102, P1, R10, UR22, RZ ;  /* 0x000000160a667c10 */ /* 0x000fe2000ff3e0ff */
[----:B0-----:R-:W-:Y:S01]  /*2ae0*/  IMAD.U32 R104, RZ, RZ, UR21 ;  /* 0x00000015ff687e24 */ /* 0x001fe2000f8e00ff */
[----:B------:R-:W-:-:S02]  /*2af0*/  PRMT R123, RZ, 0x7610, R123 ;  /* 0x00007610ff7b7816 */ /* 0x000fc4000000007b */
[----:B-1----:R-:W-:Y:S02]  /*2b00*/  IADD3 R100, P0, R10, UR21, RZ ;  /* 0x000000150a647c10 */ /* 0x002fe4000ff1e0ff */
[----:B------:R-:W-:Y:S02]  /*2b10*/  PRMT R149, RZ, 0x7610, R149 ;  /* 0x00007610ff957816 */ /* 0x000fe40000000095 */
[-C--:B------:R-:W-:Y:S02]  /*2b20*/  LEA.HI.X.SX32 R103, R148, R11.reuse, 0x1, P1 ;  /* 0x0000000b94677211 */ /* 0x080fe400008f0eff */
[----:B------:R-:W-:Y:S02]  /*2b30*/  LEA.HI.X.SX32 R101, R104, R11, 0x1, P0 ;  /* 0x0000000b68657211 */ /* 0x000fe400000f0eff */
[----:B------:R-:W-:Y:S01]  /*2b40*/  PRMT R151, RZ, 0x7610, R151 ;  /* 0x00007610ff977816 */ /* 0x000fe20000000097 */
[----:B------:R-:W2:Y:S01]  /*2b50*/  @P3 LDG.E.U8 R123, desc[UR16][R102.64] ;  /* 0x00000010667b3981 */ /* 0x000ea2000c1e1100 */
[----:B------:R-:W-:-:S03]  /*2b60*/  ISETP.GT.AND P3, PT, R8, 0x1e, PT ;  /* 0x0000001e0800780c */ /* 0x000fc60003f64270 */
[----:B------:R-:W2:Y:S01]  /*2b70*/  @P4 LDG.E.U8 R149, desc[UR16][R100.64] ;  /* 0x0000001064954981 */ /* 0x000ea2000c1e1100 */
[----:B------:R-:W-:Y:S01]  /*2b80*/  ISETP.GT.AND P4, PT, R8, 0x1f, PT ;  /* 0x0000001f0800780c */ /* 0x000fe20003f84270 */
[----:B------:R-:W-:Y:S02]  /*2b90*/  IMAD.U32 R148, RZ, RZ, UR20 ;  /* 0x00000014ff947e24 */ /* 0x000fe4000f8e00ff */
[----:B------:R0:W2:Y:S01]  /*2ba0*/  @P2 LDG.E.U8 R151, desc[UR16][R146.64] ;  /* 0x0000001092972981 */ /* 0x0000a2000c1e1100 */
[C---:B------:R-:W-:Y:S02]  /*2bb0*/  IADD3 R104, P1, R10.reuse, UR20, RZ ;  /* 0x000000140a687c10 */ /* 0x040fe4000ff3e0ff */
[----:B------:R-:W-:Y:S02]  /*2bc0*/  IADD3 R106, P2, R10, UR19, RZ ;  /* 0x000000130a6a7c10 */ /* 0x000fe4000ff5e0ff */
[----:B------:R-:W-:Y:S01]  /*2bd0*/  PRMT R117, RZ, 0x7610, R117 ;  /* 0x00007610ff757816 */ /* 0x000fe20000000075 */
[----:B0-----:R-:W-:Y:S01]  /*2be0*/  IMAD.U32 R146, RZ, RZ, UR19 ;  /* 0x00000013ff927e24 */ /* 0x001fe2000f8e00ff */
[----:B------:R-:W-:-:S02]  /*2bf0*/  PRMT R147, RZ, 0x7610, R147 ;  /* 0x00007610ff937816 */ /* 0x000fc40000000093 */
[-C--:B------:R-:W-:Y:S02]  /*2c00*/  LEA.HI.X.SX32 R105, R148, R11.reuse, 0x1, P1 ;  /* 0x0000000b94697211 */ /* 0x080fe400008f0eff */
[----:B------:R-:W-:-:S03]  /*2c10*/  LEA.HI.X.SX32 R107, R146, R11, 0x1, P2 ;  /* 0x0000000b926b7211 */ /* 0x000fc600010f0eff */
[----:B------:R0:W2:Y:S04]  /*2c20*/  @P3 LDG.E.U8 R117, desc[UR16][R104.64] ;  /* 0x0000001068753981 */ /* 0x0000a8000c1e1100 */
[----:B------:R1:W2:Y:S01]  /*2c30*/  @P4 LDG.E.U8 R147, desc[UR16][R106.64] ;  /* 0x000000106a934981 */ /* 0x0002a2000c1e1100 */
[----:B------:R-:W-:Y:S02]  /*2c40*/  ISETP.GE.AND P0, PT, R7, R8, PT ;  /* 0x000000080700720c */ /* 0x000fe40003f06270 */
[C---:B------:R-:W-:Y:S02]  /*2c50*/  IADD3 R102, P1, R5.reuse, R144, RZ ;  /* 0x0000009005667210 */ /* 0x040fe40007f3e0ff */
[----:B------:R-:W-:Y:S02]  /*2c60*/  IADD3 R100, P2, R5, R142, RZ ;  /* 0x0000008e05647210 */ /* 0x000fe40007f5e0ff */
[----:B------:R-:W-:Y:S01]  /*2c70*/  PRMT R19, RZ, 0x7610, R19 ;  /* 0x00007610ff137816 */ /* 0x000fe20000000013 */
[----:B------:R-:W-:Y:S01]  /*2c80*/  IMAD.X R103, R3, 0x1, R128, P1 ;  /* 0x0000000103677824 */ /* 0x000fe200008e0680 */
[----:B0-----:R-:W-:Y:S01]  /*2c90*/  IADD3 R104, P1, R5, R140, RZ ;  /* 0x0000008c05687210 */ /* 0x001fe20007f3e0ff */
[----:B------:R-:W-:Y:S01]  /*2ca0*/  IMAD.X R101, R3, 0x1, R124, P2 ;  /* 0x0000000103657824 */ /* 0x000fe200010e067c */
[----:B------:R-:W-:Y:S01]  /*2cb0*/  BAR.SYNC.DEFER_BLOCKING 0x0 ;  /* 0x0000000000007b1d */ /* 0x000fe20000010000 */
[----:B------:R-:W-:-:S02]  /*2cc0*/  PRMT R146, RZ, 0x7610, R146 ;  /* 0x00007610ff927816 */ /* 0x000fc40000000092 */
[----:B------:R-:W-:Y:S01]  /*2cd0*/  IMAD.X R105, R3, 0x1, R120, P1 ;  /* 0x0000000103697824 */ /* 0x000fe200008e0678 */
[----:B------:R-:W-:Y:S02]  /*2ce0*/  PRMT R148, RZ, 0x7610, R148 ;  /* 0x00007610ff947816 */ /* 0x000fe40000000094 */
[----:B-1----:R-:W-:Y:S02]  /*2cf0*/  IADD3 R106, P2, R5, R138, RZ ;  /* 0x0000008a056a7210 */ /* 0x002fe40007f5e0ff */
[----:B------:R-:W-:-:S03]  /*2d00*/  PRMT R21, RZ, 0x7610, R21 ;  /* 0x00007610ff157816 */ /* 0x000fc60000000015 */
[----:B------:R-:W-:Y:S01]  /*2d10*/  IMAD.X R107, R3, 0x1, R116, P2 ;  /* 0x00000001036b7824 */ /* 0x000fe200010e0674 */
[----:B------:R0:W2:Y:S04]  /*2d20*/  @!P0 LDG.E.U8 R19, desc[UR16][R100.64] ;  /* 0x0000001064138981 */ /* 0x0000a8000c1e1100 */
[----:B------:R1:W2:Y:S04]  /*2d30*/  @!P0 LDG.E.U8 R146, desc[UR16][R102.64] ;  /* 0x0000001066928981 */ /* 0x0002a8000c1e1100 */
[----:B------:R1:W2:Y:S01]  /*2d40*/  @!P0 LDG.E.U8 R148, desc[UR16][R104.64] ;  /* 0x0000001068948981 */ /* 0x0002a2000c1e1100 */
[----:B0-----:R-:W-:-:S03]  /*2d50*/  IADD3 R100, P1, R5, R136, RZ ;  /* 0x0000008805647210 */ /* 0x001fc60007f3e0ff */
[----:B------:R0:W2:Y:S02]  /*2d60*/  @!P0 LDG.E.U8 R21, desc[UR16][R106.64] ;  /* 0x000000106a158981 */ /* 0x0000a4000c1e1100 */
[----:B------:R-:W-:Y:S01]  /*2d70*/  IMAD.X R101, R3, 0x1, R112, P1 ;  /* 0x0000000103657824 */ /* 0x000fe200008e0670 */
[----:B-1----:R-:W-:-:S05]  /*2d80*/  IADD3 R102, P1, R5, R134, RZ ;  /* 0x0000008605667210 */ /* 0x002fca0007f3e0ff */
[----:B------:R-:W-:Y:S01]  /*2d90*/  IMAD.X R103, R3, 0x1, R108, P1 ;  /* 0x0000000103677824 */ /* 0x000fe200008e066c */
[----:B------:R-:W-:Y:S02]  /*2da0*/  IADD3 R104, P1, R5, R130, RZ ;  /* 0x0000008205687210 */ /* 0x000fe40007f3e0ff */
[----:B------:R-:W-:-:S03]  /*2db0*/  PRMT R150, RZ, 0x7610, R150 ;  /* 0x00007610ff967816 */ /* 0x000fc60000000096 */
[----:B------:R-:W-:Y:S01]  /*2dc0*/  IMAD.X R105, R3, 0x1, R96, P1 ;  /* 0x0000000103697824 */ /* 0x000fe200008e0660 */
[----:B0-----:R-:W-:Y:S02]  /*2dd0*/  IADD3 R106, P1, R5, R126, RZ ;  /* 0x0000007e056a7210 */ /* 0x001fe40007f3e0ff */
[----:B------:R0:W2:Y:S01]  /*2de0*/  @!P0 LDG.E.U8 R150, desc[UR16][R100.64] ;  /* 0x0000001064968981 */ /* 0x0000a2000c1e1100 */
[----:B------:R-:W-:Y:S02]  /*2df0*/  PRMT R23, RZ, 0x7610, R23 ;  /* 0x00007610ff177816 */ /* 0x000fe40000000017 */
[----:B------:R-:W-:Y:S01]  /*2e00*/  IMAD.X R107, R3, 0x1, R92, P1 ;  /* 0x00000001036b7824 */ /* 0x000fe200008e065c */
[----:B------:R-:W-:-:S03]  /*2e10*/  PRMT R152, RZ, 0x7610, R152 ;  /* 0x00007610ff987816 */ /* 0x000fc60000000098 */
[----:B------:R1:W2:Y:S01]  /*2e20*/  @!P0 LDG.E.U8 R23, desc[UR16][R102.64] ;  /* 0x0000001066178981 */ /* 0x0002a2000c1e1100 */
[----:B0-----:R-:W-:-:S03]  /*2e30*/  IADD3 R100, P1, R5, R122, RZ ;  /* 0x0000007a05647210 */ /* 0x001fc60007f3e0ff */
[----:B------:R0:W2:Y:S02]  /*2e40*/  @!P0 LDG.E.U8 R152, desc[UR16][R104.64] ;  /* 0x0000001068988981 */ /* 0x0000a4000c1e1100 */
[----:B------:R-:W-:Y:S01]  /*2e50*/  IMAD.X R101, R3, 0x1, R88, P1 ;  /* 0x0000000103657824 */ /* 0x000fe200008e0658 */
[----:B-1----:R-:W-:Y:S02]  /*2e60*/  IADD3 R102, P1, R5, R118, RZ ;  /* 0x0000007605667210 */ /* 0x002fe40007f3e0ff */
        /* <DEDUP_REMOVED lines=17> */
[----:B------:R-:W-:-:S04]  /*2f80*/  IMAD.X R103, R3, 0x1, R14, P1 ;  /* 0x0000000103677824 */ /* 0x000fc800008e060e */
[----:B------:R1:W2:Y:S01]  /*2f90*/  @!P0 LDG.E.U8 R93, desc[UR16][R106.64] ;  /* 0x000000106a5d8981 */ /* 0x0002a2000c1e1100 */
[----:B0-----:R-:W-:-:S05]  /*2fa0*/  IADD3 R104, P1, R5, R90, RZ ;  /* 0x0000005a05687210 */ /* 0x001fca0007f3e0ff */
[----:B------:R-:W-:Y:S01]  /*2fb0*/  IMAD.X R105, R3, 0x1, R12, P1 ;  /* 0x0000000103697824 */ /* 0x000fe200008e060c */
[----:B-1----:R-:W-:Y:S02]  /*2fc0*/  IADD3 R106, P1, R5, R4, RZ ;  /* 0x00000004056a7210 */ /* 0x002fe40007f3e0ff */
[----:B------:R-:W-:Y:S02]  /*2fd0*/  PRMT R158, RZ, 0x7610, R158 ;  /* 0x00007610ff9e7816 */ /* 0x000fe4000000009e */
[----:B------:R-:W-:Y:S01]  /*2fe0*/  PRMT R160, RZ, 0x7610, R160 ;  /* 0x00007610ffa07816 */ /* 0x000fe200000000a0 */
[----:B------:R-:W-:Y:S01]  /*2ff0*/  IMAD.X R107, R3, 0x1, R132, P1 ;  /* 0x00000001036b7824 */ /* 0x000fe200008e0684 */
[----:B------:R-:W-:Y:S02]  /*3000*/  PRMT R95, RZ, 0x7610, R95 ;  /* 0x00007610ff5f7816 */ /* 0x000fe4000000005f */
[----:B------:R-:W-:Y:S01]  /*3010*/  PRMT R97, RZ, 0x7610, R97 ;  /* 0x00007610ff617816 */ /* 0x000fe20000000061 */
[----:B------:R5:W2:Y:S04]  /*3020*/  @!P0 LDG.E.U8 R158, desc[UR16][R100.64] ;  /* 0x00000010649e8981 */ /* 0x000aa8000c1e1100 */
[----:B------:R4:W2:Y:S04]  /*3030*/  @!P0 LDG.E.U8 R160, desc[UR16][R104.64] ;  /* 0x0000001068a08981 */ /* 0x0008a8000c1e1100 */
[----:B------:R0:W2:Y:S04]  /*3040*/  @!P0 LDG.E.U8 R95, desc[UR16][R102.64] ;  /* 0x00000010665f8981 */ /* 0x0000a8000c1e1100 */
[----:B------:R1:W2:Y:S01]  /*3050*/  @!P0 LDG.E.U8 R97, desc[UR16][R106.64] ;  /* 0x000000106a618981 */ /* 0x0002a2000c1e1100 */
[----:B---3--:R-:W-:-:S02]  /*3060*/  LOP3.LUT R99, R99, 0xffff, RZ, 0xc0, !PT ;  /* 0x0000ffff63637812 */ /* 0x008fc400078ec0ff */
[----:B-----5:R-:W-:Y:S02]  /*3070*/  LOP3.LUT R100, R111, 0xffff, RZ, 0xc0, !PT ;  /* 0x0000ffff6f647812 */ /* 0x020fe400078ec0ff */
[----:B----4-:R-:W-:Y:S02]  /*3080*/  LOP3.LUT R104, R165, 0xffff, RZ, 0xc0, !PT ;  /* 0x0000ffffa5687812 */ /* 0x010fe400078ec0ff */
[----:B------:R-:W-:Y:S02]  /*3090*/  PRMT R100, R99, 0x3340, R100 ;  /* 0x0000334063647816 */ /* 0x000fe40000000064 */
[----:B--2---:R-:W-:Y:S02]  /*30a0*/  LOP3.LUT R99, R131, 0xffff, RZ, 0xc0, !PT ;  /* 0x0000ffff83637812 */ /* 0x004fe400078ec0ff */
[----:B0-----:R-:W-:Y:S02]  /*30b0*/  LOP3.LUT R103, R164, 0xffff, RZ, 0xc0, !PT ;  /* 0x0000ffffa4677812 */ /* 0x001fe400078ec0ff */
[----:B------:R-:W-:-:S02]  /*30c0*/  PRMT R99, R99, 0x3340, R104 ;  /* 0x0000334063637816 */ /* 0x000fc40000000068 */
[----:B------:R-:W-:Y:S02]  /*30d0*/  LOP3.LUT R104, R141, 0xffff, RZ, 0xc0, !PT ;  /* 0x0000ffff8d687812 */ /* 0x000fe400078ec0ff */
[----:B------:R-:W-:Y:S02]  /*30e0*/  LOP3.LUT R125, R125, 0xffff, RZ, 0xc0, !PT ;  /* 0x0000ffff7d7d7812 */ /* 0x000fe400078ec0ff */
[----:B-1----:R-:W-:Y:S02]  /*30f0*/  LOP3.LUT R106, R163, 0xffff, RZ, 0xc0, !PT ;  /* 0x0000ffffa36a7812 */ /* 0x002fe400078ec0ff */
[----:B------:R-:W-:Y:S02]  /*3100*/  PRMT R104, R104, 0x3340, R103 ;  /* 0x0000334068687816 */ /* 0x000fe40000000067 */
[----:B------:R-:W-:Y:S02]  /*3110*/  LOP3.LUT R101, R119, 0xffff, RZ, 0xc0, !PT ;  /* 0x0000ffff77657812 */ /* 0x000fe400078ec0ff */
[----:B------:R-:W-:-:S02]  /*3120*/  LOP3.LUT R102, R109, 0xffff, RZ, 0xc0, !PT ;  /* 0x0000ffff6d667812 */ /* 0x000fc400078ec0ff */
[----:B------:R-:W-:Y:S02]  /*3130*/  PRMT R103, R125, 0x3340, R106 ;  /* 0x000033407d677816 */ /* 0x000fe4000000006a */
[----:B------:R-:W-:Y:S02]  /*3140*/  LOP3.LUT R106, R139, 0xffff, RZ, 0xc0, !PT ;  /* 0x0000ffff8b6a7812 */ /* 0x000fe400078ec0ff */
[----:B------:R-:W-:Y:S02]  /*3150*/  LOP3.LUT R105, R162, 0xffff, RZ, 0xc0, !PT ;  /* 0x0000ffffa2697812 */ /* 0x000fe400078ec0ff */
[----:B------:R-:W-:Y:S02]  /*3160*/  LOP3.LUT R127, R127, 0xffff, RZ, 0xc0, !PT ;  /* 0x0000ffff7f7f7812 */ /* 0x000fe400078ec0ff */
[----:B------:R-:W-:Y:S02]  /*3170*/  LOP3.LUT R162, R161, 0xffff, RZ, 0xc0, !PT ;  /* 0x0000ffffa1a27812 */ /* 0x000fe400078ec0ff */
[----:B------:R-:W-:-:S02]  /*3180*/  PRMT R101, R101, 0x3340, R102 ;  /* 0x0000334065657816 */ /* 0x000fc40000000066 */
[----:B------:R-:W-:Y:S02]  /*3190*/  LOP3.LUT R102, R143, 0xffff, RZ, 0xc0, !PT ;  /* 0x0000ffff8f667812 */ /* 0x000fe400078ec0ff */
[----:B------:R-:W-:Y:S02]  /*31a0*/  LOP3.LUT R113, R113, 0xffff, RZ, 0xc0, !PT ;  /* 0x0000ffff71717812 */ /* 0x000fe400078ec0ff */
[----:B------:R-:W-:Y:S02]  /*31b0*/  PRMT R106, R106, 0x3340, R105 ;  /* 0x000033406a6a7816 */ /* 0x000fe40000000069 */
[----:B------:R-:W-:Y:S02]  /*31c0*/  LOP3.LUT R115, R115, 0xffff, RZ, 0xc0, !PT ;  /* 0x0000ffff73737812 */ /* 0x000fe400078ec0ff */
[----:B------:R-:W-:Y:S02]  /*31d0*/  PRMT R105, R127, 0x3340, R162 ;  /* 0x000033407f697816 */ /* 0x000fe400000000a2 */
[----:B------:R-:W-:-:S02]  /*31e0*/  LOP3.LUT R137, R137, 0xffff, RZ, 0xc0, !PT ;  /* 0x0000ffff89897812 */ /* 0x000fc400078ec0ff */
[----:B------:R-:W-:Y:S02]  /*31f0*/  LOP3.LUT R162, R159, 0xffff, RZ, 0xc0, !PT ;  /* 0x0000ffff9fa27812 */ /* 0x000fe400078ec0ff */
[----:B------:R-:W-:Y:S02]  /*3200*/  LOP3.LUT R133, R133, 0xffff, RZ, 0xc0, !PT ;  /* 0x0000ffff85857812 */ /* 0x000fe400078ec0ff */
[----:B------:R-:W-:Y:S02]  /*3210*/  PRMT R102, R102, 0x3340, R113 ;  /* 0x0000334066667816 */ /* 0x000fe40000000071 */
[----:B------:R-:W-:-:S04]  /*3220*/  LOP3.LUT R164, R157, 0xffff, RZ, 0xc0, !PT ;  /* 0x0000ffff9da47812 */ /* 0x000fc800078ec0ff */
[----:B------:R-:W-:Y:S02]  /*3230*/  PRMT R115, R115, 0x3340, R164 ;  /* 0x0000334073737816 */ /* 0x000fe400000000a4 */
[----:B------:R-:W-:Y:S02]  /*3240*/  LOP3.LUT R164, R129, 0xffff, RZ, 0xc0, !PT ;  /* 0x0000ffff81a47812 */ /* 0x000fe400078ec0ff */
[----:B------:R-:W-:Y:S02]  /*3250*/  LOP3.LUT R121, R121, 0xffff, RZ, 0xc0, !PT ;  /* 0x0000ffff79797812 */ /* 0x000fe400078ec0ff */
[----:B------:R-:W-:Y:S02]  /*3260*/  LOP3.LUT R155, R155, 0xffff, RZ, 0xc0, !PT ;  /* 0x0000ffff9b9b7812 */ /* 0x000fe400078ec0ff */
[----:B------:R-:W-:Y:S02]  /*3270*/  PRMT R162, R137, 0x3340, R162 ;  /* 0x0000334089a27816 */ /* 0x000fe400000000a2 */
[----:B------:R-:W-:-:S02]  /*3280*/  PRMT R133, R133, 0x3340, R164 ;  /* 0x0000334085857816 */ /* 0x000fc400000000a4 */
[----:B------:R-:W-:Y:S02]  /*3290*/  PRMT R121, R121, 0x3340, R155 ;  /* 0x0000334079797816 */ /* 0x000fe4000000009b */
[----:B------:R-:W-:Y:S02]  /*32a0*/  PRMT R101, R101, 0x5410, R102 ;  /* 0x0000541065657816 */ /* 0x000fe40000000066 */
[----:B------:R-:W-:Y:S02]  /*32b0*/  LOP3.LUT R135, R135, 0xffff, RZ, 0xc0, !PT ;  /* 0x0000ffff87877812 */ /* 0x000fe400078ec0ff */
[----:B------:R-:W-:Y:S02]  /*32c0*/  LOP3.LUT R153, R153, 0xffff, RZ, 0xc0, !PT ;  /* 0x0000ffff99997812 */ /* 0x000fe400078ec0ff */
[----:B------:R-:W-:Y:S02]  /*32d0*/  LOP3.LUT R145, R145, 0xffff, RZ, 0xc0, !PT ;  /* 0x0000ffff91917812 */ /* 0x000fe400078ec0ff */
[----:B------:R-:W-:-:S02]  /*32e0*/  PRMT R135, R135, 0x3340, R153 ;  /* 0x0000334087877816 */ /* 0x000fc40000000099 */
[----:B------:R-:W-:Y:S02]  /*32f0*/  PRMT R102, R99, 0x5410, R104 ;  /* 0x0000541063667816 */ /* 0x000fe40000000068 */
[----:B------:R-:W-:Y:S02]  /*3300*/  PRMT R103, R103, 0x5410, R106 ;  /* 0x0000541067677816 */ /* 0x000fe4000000006a */
[----:B------:R-:W-:Y:S02]  /*3310*/  PRMT R104, R105, 0x5410, R162 ;  /* 0x0000541069687816 */ /* 0x000fe400000000a2 */
[----:B------:R-:W-:Y:S02]  /*3320*/  PRMT R100, R133, 0x5410, R100 ;  /* 0x0000541085647816 */ /* 0x000fe40000000064 */
[----:B------:R-:W-:Y:S02]  /*3330*/  LOP3.LUT R123, R123, 0xffff, RZ, 0xc0, !PT ;  /* 0x0000ffff7b7b7812 */ /* 0x000fe400078ec0ff */
[----:B------:R-:W-:-:S02]  /*3340*/  LOP3.LUT R149, R149, 0xffff, RZ, 0xc0, !PT ;  /* 0x0000ffff95957812 */ /* 0x000fc400078ec0ff */
[----:B------:R-:W-:Y:S02]  /*3350*/  LOP3.LUT R151, R151, 0xffff, RZ, 0xc0, !PT ;  /* 0x0000ffff97977812 */ /* 0x000fe400078ec0ff */
[----:B------:R-:W-:Y:S02]  /*3360*/  PRMT R107, R123, 0x3340, R149 ;  /* 0x000033407b6b7816 */ /* 0x000fe40000000095 */
[----:B------:R-:W-:Y:S02]  /*3370*/  PRMT R145, R145, 0x3340, R151 ;  /* 0x0000334091917816 */ /* 0x000fe40000000097 */
[----:B------:R-:W-:Y:S02]  /*3380*/  PRMT R105, R115, 0x5410, R121 ;  /* 0x0000541073697816 */ /* 0x000fe40000000079 */
[----:B------:R-:W-:Y:S02]  /*3390*/  PRMT R106, R135, 0x5410, R145 ;  /* 0x00005410876a7816 */ /* 0x000fe40000000091 */
[----:B------:R-:W-:-:S02]  /*33a0*/  LOP3.LUT R117, R117, 0xffff, RZ, 0xc0, !PT ;  /* 0x0000ffff75757812 */ /* 0x000fc400078ec0ff */
[----:B------:R-:W-:-:S04]  /*33b0*/  LOP3.LUT R147, R147, 0xffff, RZ, 0xc0, !PT ;  /* 0x0000ffff93937812 */ /* 0x000fc800078ec0ff */
[----:B------:R-:W-:-:S04]  /*33c0*/  PRMT R117, R117, 0x3340, R147 ;  /* 0x0000334075757816 */ /* 0x000fc80000000093 */
[----:B------:R-:W-:Y:S01]  /*33d0*/  PRMT R107, R107, 0x5410, R117 ;  /* 0x000054106b6b7816 */ /* 0x000fe20000000075 */
[----:B------:R0:W-:Y:S04]  /*33e0*/  STS.128 [R9+UR6], R100 ;  /* 0x0000006409007988 */ /* 0x0001e80008000c06 */
[----:B------:R1:W-:Y:S04]  /*33f0*/  STS.128 [R2+UR6], R104 ;  /* 0x0000006802007988 */ /* 0x0003e80008000c06 */
[----:B------:R1:W-:Y:S04]  /*3400*/  STS.U8 [R17+UR6+0x1700], R146 ;  /* 0x0017009211007988 */ /* 0x0003e80008000006 */
        /* <DEDUP_REMOVED lines=14> */
[----:B------:R1:W-:Y:S01]  /*34f0*/  STS.U8 [R6+UR6+0x1780], R97 ;  /* 0x0017806106007988 */ /* 0x0003e20008000006 */
[----:B------:R2:W-:Y:S06]  /*3500*/  MEMBAR.ALL.CTA ;  /* 0x0000000000007992 */ /* 0x0005ec0000008000 */
[----:B--2---:R-:W2:Y:S02]  /*3510*/  FENCE.VIEW.ASYNC.S ;  /* 0x00000000000073c6 */ /* 0x004ea40000000000 */
[----:B--2---:R-:W-:Y:S06]  /*3520*/  BAR.SYNC.DEFER_BLOCKING 0x0 ;  /* 0x0000000000007b1d */ /* 0x004fec0000010000 */
[----:B------:R-:W-:Y:S01]  /*3530*/  UMOV UR12, UR4 ;  /* 0x00000004000c7c82 */ /* 0x000fe20008000000 */
[----:B------:R-:W-:Y:S01]  /*3540*/  UMOV UR13, 0xc0000010 ;  /* 0xc0000010000d7882 */ /* 0x000fe20000000000 */
[----:B------:R-:W-:Y:S01]  /*3550*/  UMOV UR10, UR14 ;  /* 0x0000000e000a7c82 */ /* 0x000fe20008000000 */
[----:B------:R-:W-:Y:S01]  /*3560*/  UMOV UR11, UR15 ;  /* 0x0000000f000b7c82 */ /* 0x000fe20008000000 */
[----:B------:R-:W-:-:S06]  /*3570*/  WARPGROUP.ARRIVE ;  /* 0x00000000000079c5 */ /* 0x000fcc0000000000 */
[----:B------:R-:W-:Y:S04]  /*3580*/  QGMMA.64x64x32.F32.E5M2.E5M2 R56, gdesc[UR12], R56 ;  /* 0x00e000000c3879f3 */ /* 0x000fe80008703838 */
[----:B------:R-:W-:Y:S01]  /*3590*/  QGMMA.64x64x32.F32.E5M2.E5M2 R24, gdesc[UR8], R24, gsb0 ;  /* 0x00e00000081879f3 */ /* 0x000fe20008003818 */
[----:B------:R-:W-:Y:S01]  /*35a0*/  IADD3 R142, P1, R142, UR49, RZ ;  /* 0x000000318e8e7c10 */ /* 0x000fe2000ff3e0ff */
[----:B------:R-:W-:-:S03]  /*35b0*/  UIADD3 UR7, UR7, -0x1, URZ ;  /* 0xffffffff07077890 */ /* 0x000fc6000fffe03f */
[----:B------:R-:W-:Y:S02]  /*35c0*/  IADD3.X R124, R124, UR51, RZ, P1, !PT ;  /* 0x000000337c7c7c10 */ /* 0x000fe40008ffe4ff */
[----:B------:R-:W-:Y:S01]  /*35d0*/  IADD3 R122, P1, R122, UR49, RZ ;  /* 0x000000317a7a7c10 */ /* 0x000fe2000ff3e0ff */
[----:B0-----:R-:W-:Y:S01]  /*35e0*/  IMAD.U32 R100, RZ, RZ, UR50 ;  /* 0x00000032ff647e24 */ /* 0x001fe2000f8e00ff */
[----:B------:R-:W-:Y:S02]  /*35f0*/  IADD3 R10, P0, R10, UR50, RZ ;  /* 0x000000320a0a7c10 */ /* 0x000fe4000ff1e0ff */
[----:B------:R-:W-:Y:S02]  /*3600*/  IADD3 R4, P3, R4, UR49, RZ ;  /* 0x0000003104047c10 */ /* 0x000fe4000ff7e0ff */
[----:B------:R-:W-:Y:S02]  /*3610*/  IADD3 R144, P2, R144, UR49, RZ ;  /* 0x0000003190907c10 */ /* 0x000fe4000ff5e0ff */
[----:B------:R-:W-:-:S02]  /*3620*/  IADD3.X R88, R88, UR51, RZ, P1, !PT ;  /* 0x0000003358587c10 */ /* 0x000fc40008ffe4ff */
[----:B------:R-:W-:Y:S02]  /*3630*/  ISETP.NE.U32.AND P1, PT, RZ, UR7, PT ;  /* 0x00000007ff007c0c */ /* 0x000fe4000bf25070 */
[----:B------:R-:W-:Y:S02]  /*3640*/  LEA.HI.X.SX32 R11, R100, R11, 0x1, P0 ;  /* 0x0000000b640b7211 */ /* 0x000fe400000f0eff */
[----:B------:R-:W-:Y:S02]  /*3650*/  IADD3.X R132, R132, UR51, RZ, P3, !PT ;  /* 0x0000003384847c10 */ /* 0x000fe40009ffe4ff */
[----:B------:R-:W-:Y:S02]  /*3660*/  IADD3.X R128, R128, UR51, RZ, P2, !PT ;  /* 0x0000003380807c10 */ /* 0x000fe400097fe4ff */
[----:B------:R-:W-:Y:S02]  /*3670*/  IADD3 R140, P0, R140, UR49, RZ ;  /* 0x000000318c8c7c10 */ /* 0x000fe4000ff1e0ff */
[----:B------:R-:W-:-:S02]  /*3680*/  IADD3 R138, P4, R138, UR49, RZ ;  /* 0x000000318a8a7c10 */ /* 0x000fc4000ff9e0ff */
[----:B------:R-:W-:Y:S02]  /*3690*/  IADD3 R136, P6, R136, UR49, RZ ;  /* 0x0000003188887c10 */ /* 0x000fe4000ffde0ff */
[----:B------:R-:W-:Y:S02]  /*36a0*/  IADD3 R134, P5, R134, UR49, RZ ;  /* 0x0000003186867c10 */ /* 0x000fe4000ffbe0ff */
[----:B------:R-:W-:Y:S02]  /*36b0*/  IADD3 R130, P3, R130, UR49, RZ ;  /* 0x0000003182827c10 */ /* 0x000fe4000ff7e0ff */
[----:B------:R-:W-:Y:S02]  /*36c0*/  IADD3 R126, P2, R126, UR49, RZ ;  /* 0x000000317e7e7c10 */ /* 0x000fe4000ff5e0ff */
[----:B------:R-:W-:Y:S02]  /*36d0*/  IADD3.X R120, R120, UR51, RZ, P0, !PT ;  /* 0x0000003378787c10 */ /* 0x000fe400087fe4ff */
[----:B------:R-:W-:-:S02]  /*36e0*/  IADD3.X R116, R116, UR51, RZ, P4, !PT ;  /* 0x0000003374747c10 */ /* 0x000fc4000a7fe4ff */
[----:B------:R-:W-:Y:S02]  /*36f0*/  IADD3.X R112, R112, UR51, RZ, P6, !PT ;  /* 0x0000003370707c10 */ /* 0x000fe4000b7fe4ff */
[----:B------:R-:W-:Y:S02]  /*3700*/  IADD3.X R108, R108, UR51, RZ, P5, !PT ;  /* 0x000000336c6c7c10 */ /* 0x000fe4000affe4ff */
        /* <DEDUP_REMOVED lines=13> */
[----:B------:R-:W-:Y:S01]  /*37e0*/  IADD3.X R12, R12, UR51, RZ, P2, !PT ;  /* 0x000000330c0c7c10 */ /* 0x000fe200097fe4ff */
[----:B------:R-:W-:Y:S01]  /*37f0*/  VIADD R8, R8, 0xffffffe0 ;  /* 0xffffffe008087836 */ /* 0x000fe20000000000 */
[----:B------:R-:W-:Y:S02]  /*3800*/  WARPGROUP.DEPBAR.LE gsb0, 0x0 ;  /* 0x00008000000079c5 */ /* 0x000fe40000010000 */
[----:B-1----:R-:W-:Y:S05]  /*3810*/  @P1 BRA `(.L_x_1) ;  /* 0xffffffe800141947 */ /* 0x002fea000383ffff */
.L_x_0:
[----:B------:R-:W-:Y:S01]  /*3820*/  BAR.SYNC.DEFER_BLOCKING 0x0 ;  /* 0x0000000000007b1d */ /* 0x000fe20000010000 */
[C---:B------:R-:W-:Y:S01]  /*3830*/  IMAD.SHL.U32 R2, R0.reuse, 0x10, RZ ;  /* 0x0000001000027824 */ /* 0x040fe200078e00ff */
[----:B------:R-:W-:Y:S01]  /*3840*/  F2FP.SATFINITE.E5M2.F32.PACK_AB_MERGE_C R58, R59, R58, RZ ;  /* 0x0000003a3b3a723e */ /* 0x000fe200048060ff */
[C---:B------:R-:W-:Y:S01]  /*3850*/  IMAD.SHL.U32 R3, R0.reuse, 0x40, RZ ;  /* 0x0000004000037824 */ /* 0x040fe200078e00ff */
[----:B------:R-:W-:Y:S01]  /*3860*/  F2FP.SATFINITE.E5M2.F32.PACK_AB_MERGE_C R63, R63, R62, RZ ;  /* 0x0000003e3f3f723e */ /* 0x000fe200048060ff */
[----:B------:R-:W-:Y:S01]  /*3870*/  IMAD.SHL.U32 R0, R0, 0x8, RZ ;  /* 0x0000000800007824 */ /* 0x000fe200078e00ff */
[----:B------:R-:W-:Y:S01]  /*3880*/  LOP3.LUT R2, R2, 0xf0, RZ, 0xc0, !PT ;  /* 0x000000f002027812 */ /* 0x000fe200078ec0ff */
[----:B------:R-:W-:Y:S01]  /*3890*/  ULDC UR4, c[0x0][0x244] ;  /* 0x0000910000047ab9 */ /* 0x000fe20000000800 */
[----:B------:R-:W-:Y:S02]  /*38a0*/  LOP3.LUT R3, R3, 0x400, RZ, 0xc0, !PT ;  /* 0x0000040003037812 */ /* 0x000fe400078ec0ff */
[----:B------:R-:W-:-:S02]  /*38b0*/  LOP3.LUT R0, R0, 0x300, RZ, 0xc0, !PT ;  /* 0x0000030000007812 */ /* 0x000fc400078ec0ff */
[----:B------:R-:W-:Y:S02]  /*38c0*/  IADD3 R3, R3, UR6, R2 ;  /* 0x0000000603037c10 */ /* 0x000fe4000fffe002 */
[----:B------:R-:W-:Y:S02]  /*38d0*/  F2FP.SATFINITE.E5M2.F32.PACK_AB_MERGE_C R56, R57, R56, RZ ;  /* 0x000000383938723e */ /* 0x000fe400048060ff */
[----:B------:R-:W-:Y:S01]  /*38e0*/  F2FP.SATFINITE.E5M2.F32.PACK_AB_MERGE_C R61, R61, R60, RZ ;  /* 0x0000003c3d3d723e */ /* 0x000fe200048060ff */
[----:B------:R-:W-:Y:S01]  /*38f0*/  IMAD.IADD R22, R0, 0x1, R3 ;  /* 0x0000000100167824 */ /* 0x000fe200078e0203 */
[----:B------:R-:W-:Y:S02]  /*3900*/  F2FP.SATFINITE.E5M2.F32.PACK_AB_MERGE_C R24, R25, R24, RZ ;  /* 0x000000181918723e */ /* 0x000fe400048060ff */
[----:B------:R-:W-:Y:S02]  /*3910*/  F2FP.SATFINITE.E5M2.F32.PACK_AB_MERGE_C R26, R27, R26, RZ ;  /* 0x0000001a1b1a723e */ /* 0x000fe400048060ff */
[----:B------:R-:W-:-:S02]  /*3920*/  F2FP.SATFINITE.E5M2.F32.PACK_AB_MERGE_C R29, R29, R28, RZ ;  /* 0x0000001c1d1d723e */ /* 0x000fc400048060ff */
[----:B------:R-:W-:Y:S02]  /*3930*/  F2FP.SATFINITE.E5M2.F32.PACK_AB_MERGE_C R31, R31, R30, RZ ;  /* 0x0000001e1f1f723e */ /* 0x000fe400048060ff */
[----:B------:R-:W-:Y:S02]  /*3940*/  PRMT R57, R58, 0x5410, R63 ;  /* 0x000054103a397816 */ /* 0x000fe4000000003f */
[----:B------:R-:W-:Y:S02]  /*3950*/  PRMT R56, R56, 0x5410, R61 ;  /* 0x0000541038387816 */ /* 0x000fe4000000003d */
[----:B------:R-:W-:Y:S02]  /*3960*/  PRMT R58, R24, 0x5410, R29 ;  /* 0x00005410183a7816 */ /* 0x000fe4000000001d */
[----:B------:R-:W-:Y:S02]  /*3970*/  PRMT R59, R26, 0x5410, R31 ;  /* 0x000054101a3b7816 */ /* 0x000fe4000000001f */
[----:B------:R-:W-:Y:S01]  /*3980*/  LEA R3, R17, UR6, 0x4 ;  /* 0x0000000611037c11 */ /* 0x000fe2000f8e20ff */
[----:B------:R-:W-:Y:S01]  /*3990*/  ULDC.64 UR6, c[0x0][0x228] ;  /* 0x00008a0000067ab9 */ /* 0x000fe20000000a00 */
[----:B------:R-:W-:Y:S01]  /*39a0*/  F2FP.SATFINITE.E5M2.F32.PACK_AB_MERGE_C R66, R67, R66, RZ ;  /* 0x000000424342723e */ /* 0x000fe200048060ff */
[----:B------:R-:W-:Y:S01]  /*39b0*/  STSM.16.M88.4 [R22], R56 ;  /* 0x0000003816007844 */ /* 0x000fe20000000200 */
[----:B------:R-:W-:-:S02]  /*39c0*/  F2FP.SATFINITE.E5M2.F32.PACK_AB_MERGE_C R71, R71, R70, RZ ;  /* 0x000000464747723e */ /* 0x000fc400048060ff */
[----:B------:R-:W-:Y:S01]  /*39d0*/  F2FP.SATFINITE.E5M2.F32.PACK_AB_MERGE_C R64, R65, R64, RZ ;  /* 0x000000404140723e */ /* 0x000fe200048060ff */
[----:B------:R-:W-:Y:S01]  /*39e0*/  BAR.SYNC.DEFER_BLOCKING 0x0 ;  /* 0x0000000000007b1d */ /* 0x000fe20000010000 */
[----:B------:R-:W-:Y:S02]  /*39f0*/  F2FP.SATFINITE.E5M2.F32.PACK_AB_MERGE_C R69, R69, R68, RZ ;  /* 0x000000444545723e */ /* 0x000fe400048060ff */
[----:B------:R-:W-:Y:S02]  /*3a00*/  F2FP.SATFINITE.E5M2.F32.PACK_AB_MERGE_C R32, R33, R32, RZ ;  /* 0x000000202120723e */ /* 0x000fe400048060ff */
[----:B------:R-:W-:Y:S02]  /*3a10*/  F2FP.SATFINITE.E5M2.F32.PACK_AB_MERGE_C R34, R35, R34, RZ ;  /* 0x000000222322723e */ /* 0x000fe400048060ff */
[----:B------:R-:W-:Y:S02]  /*3a20*/  F2FP.SATFINITE.E5M2.F32.PACK_AB_MERGE_C R37, R37, R36, RZ ;  /* 0x000000242525723e */ /* 0x000fe400048060ff */
[----:B------:R-:W-:-:S02]  /*3a30*/  F2FP.SATFINITE.E5M2.F32.PACK_AB_MERGE_C R39, R39, R38, RZ ;  /* 0x000000262727723e */ /* 0x000fc400048060ff */
[----:B------:R-:W-:Y:S02]  /*3a40*/  PRMT R65, R66, 0x5410, R71 ;  /* 0x0000541042417816 */ /* 0x000fe40000000047 */
[----:B------:R-:W-:Y:S02]  /*3a50*/  PRMT R64, R64, 0x5410, R69 ;  /* 0x0000541040407816 */ /* 0x000fe40000000045 */
[----:B------:R-:W-:Y:S02]  /*3a60*/  PRMT R66, R32, 0x5410, R37 ;  /* 0x0000541020427816 */ /* 0x000fe40000000025 */
[----:B------:R-:W-:Y:S02]  /*3a70*/  PRMT R67, R34, 0x5410, R39 ;  /* 0x0000541022437816 */ /* 0x000fe40000000027 */
[----:B------:R-:W-:Y:S02]  /*3a80*/  F2FP.SATFINITE.E5M2.F32.PACK_AB_MERGE_C R74, R75, R74, RZ ;  /* 0x0000004a4b4a723e */ /* 0x000fe400048060ff */
[----:B------:R-:W-:-:S02]  /*3a90*/  F2FP.SATFINITE.E5M2.F32.PACK_AB_MERGE_C R79, R79, R78, RZ ;  /* 0x0000004e4f4f723e */ /* 0x000fc400048060ff */
[----:B------:R-:W-:Y:S01]  /*3aa0*/  F2FP.SATFINITE.E5M2.F32.PACK_AB_MERGE_C R72, R73, R72, RZ ;  /* 0x000000484948723e */ /* 0x000fe200048060ff */
[----:B------:R-:W0:Y:S01]  /*3ab0*/  LDS.128 R16, [R3] ;  /* 0x0000000003107984 */ /* 0x000e220000000c00 */
[----:B------:R-:W-:Y:S02]  /*3ac0*/  F2FP.SATFINITE.E5M2.F32.PACK_AB_MERGE_C R77, R77, R76, RZ ;  /* 0x0000004c4d4d723e */ /* 0x000fe400048060ff */
[----:B------:R-:W-:Y:S01]  /*3ad0*/  F2FP.SATFINITE.E5M2.F32.PACK_AB_MERGE_C R40, R41, R40, RZ ;  /* 0x000000282928723e */ /* 0x000fe200048060ff */
[----:B------:R-:W-:Y:S01]  /*3ae0*/  BAR.SYNC.DEFER_BLOCKING 0x0 ;  /* 0x0000000000007b1d */ /* 0x000fe20000010000 */
[----:B------:R-:W-:Y:S02]  /*3af0*/  F2FP.SATFINITE.E5M2.F32.PACK_AB_MERGE_C R42, R43, R42, RZ ;  /* 0x0000002a2b2a723e */ /* 0x000fe400048060ff */
[----:B------:R-:W-:Y:S02]  /*3b00*/  F2FP.SATFINITE.E5M2.F32.PACK_AB_MERGE_C R45, R45, R44, RZ ;  /* 0x0000002c2d2d723e */ /* 0x000fe400048060ff */
[----:B------:R-:W-:-:S02]  /*3b10*/  F2FP.SATFINITE.E5M2.F32.PACK_AB_MERGE_C R47, R47, R46, RZ ;  /* 0x0000002e2f2f723e */ /* 0x000fc400048060ff */
[----:B------:R-:W-:Y:S02]  /*3b20*/  PRMT R73, R74, 0x5410, R79 ;  /* 0x000054104a497816 */ /* 0x000fe4000000004f */
[----:B------:R-:W-:Y:S02]  /*3b30*/  PRMT R72, R72, 0x5410, R77 ;  /* 0x0000541048487816 */ /* 0x000fe4000000004d */
[----:B------:R-:W-:Y:S02]  /*3b40*/  PRMT R74, R40, 0x5410, R45 ;  /* 0x00005410284a7816 */ /* 0x000fe4000000002d */
[----:B------:R-:W-:Y:S02]  /*3b50*/  PRMT R75, R42, 0x5410, R47 ;  /* 0x000054102a4b7816 */ /* 0x000fe4000000002f */
[----:B------:R-:W-:Y:S01]  /*3b60*/  ISETP.GE.AND P0, PT, R13, UR6, PT ;  /* 0x000000060d007c0c */ /* 0x000fe2000bf06270 */
[----:B------:R-:W-:Y:S01]  /*3b70*/  ULDC UR6, c[0x0][0x248] ;  /* 0x0000920000067ab9 */ /* 0x000fe20000000800 */
[----:B------:R-:W-:-:S02]  /*3b80*/  LOP3.LUT R0, R15, 0x4, RZ, 0xfc, !PT ;  /* 0x000000040f007812 */ /* 0x000fc400078efcff */
[----:B------:R-:W-:Y:S02]  /*3b90*/  LOP3.LUT R5, R15, 0x1, RZ, 0xfc, !PT ;  /* 0x000000010f057812 */ /* 0x000fe400078efcff */
[----:B------:R-:W-:Y:S01]  /*3ba0*/  ISETP.LT.AND P4, PT, R0, UR7, !P0 ;  /* 0x0000000700007c0c */ /* 0x000fe2000c781270 */
[----:B------:R-:W-:Y:S01]  /*3bb0*/  IMAD R0, R13, UR4, RZ ;  /* 0x000000040d007c24 */ /* 0x000fe2000f8e02ff */
[----:B------:R-:W-:Y:S01]  /*3bc0*/  LOP3.LUT R2, R15, 0x3, RZ, 0xfc, !PT ;  /* 0x000000030f027812 */ /* 0x000fe200078efcff */
[----:B------:R-:W-:Y:S01]  /*3bd0*/  STSM.16.M88.4 [R22], R64 ;  /* 0x0000004016007844 */ /* 0x000fe20000000200 */
[----:B------:R-:W-:Y:S01]  /*3be0*/  ISETP.LT.AND P2, PT, R5, UR7, !P0 ;  /* 0x0000000705007c0c */ /* 0x000fe2000c741270 */
[----:B------:R-:W-:Y:S01]  /*3bf0*/  ULDC.64 UR4, c[0x0][0x220] ;  /* 0x0000880000047ab9 */ /* 0x000fe20000000a00 */
[----:B------:R-:W-:Y:S01]  /*3c00*/  ISETP.LT.AND P5, PT, R2, UR7, !P0 ;  /* 0x0000000702007c0c */ /* 0x000fe2000c7a1270 */
[----:B------:R-:W-:Y:S01]  /*3c10*/  BAR.SYNC.DEFER_BLOCKING 0x0 ;  /* 0x0000000000007b1d */ /* 0x000fe20000010000 */
[----:B------:R-:W-:Y:S01]  /*3c20*/  IMAD R5, R15, UR6, RZ ;  /* 0x000000060f057c24 */ /* 0x000fe2000f8e02ff */
[----:B------:R-:W-:-:S02]  /*3c30*/  IADD3 R2, P3, R0, UR4, RZ ;  /* 0x0000000400027c10 */ /* 0x000fc4000ff7e0ff */
[----:B------:R-:W-:Y:S01]  /*3c40*/  LOP3.LUT R4, R15, 0x2, RZ, 0xfc, !PT ;  /* 0x000000020f047812 */ /* 0x000fe200078efcff */
[C---:B------:R-:W-:Y:S01]  /*3c50*/  VIADD R23, R5.reuse, UR6 ;  /* 0x0000000605177c36 */ /* 0x040fe20008000000 */
[----:B------:R-:W-:Y:S02]  /*3c60*/  LEA.HI.X.SX32 R0, R0, UR5, 0x1, P3 ;  /* 0x0000000500007c11 */ /* 0x000fe400098f0eff */
[C---:B------:R-:W-:Y:S02]  /*3c70*/  IADD3 R12, P6, R5.reuse, R2, RZ ;  /* 0x00000002050c7210 */ /* 0x040fe40007fde0ff */
[----:B------:R-:W-:Y:S02]  /*3c80*/  ISETP.LT.AND P1, PT, R4, UR7, !P0 ;  /* 0x0000000704007c0c */ /* 0x000fe4000c721270 */
[----:B------:R-:W-:Y:S02]  /*3c90*/  LEA.HI.X.SX32 R13, R5, R0, 0x1, P6 ;  /* 0x00000000050d7211 */ /* 0x000fe400030f0eff */
[----:B------:R-:W-:-:S02]  /*3ca0*/  F2FP.SATFINITE.E5M2.F32.PACK_AB_MERGE_C R82, R83, R82, RZ ;  /* 0x000000525352723e */ /* 0x000fc400048060ff */
[----:B------:R-:W-:Y:S02]  /*3cb0*/  F2FP.SATFINITE.E5M2.F32.PACK_AB_MERGE_C R87, R87, R86, RZ ;  /* 0x000000565757723e */ /* 0x000fe400048060ff */
[----:B------:R-:W-:Y:S02]  /*3cc0*/  F2FP.SATFINITE.E5M2.F32.PACK_AB_MERGE_C R80, R81, R80, RZ ;  /* 0x000000505150723e */ /* 0x000fe400048060ff */
[----:B------:R-:W-:Y:S02]  /*3cd0*/  F2FP.SATFINITE.E5M2.F32.PACK_AB_MERGE_C R85, R85, R84, RZ ;  /* 0x000000545555723e */ /* 0x000fe400048060ff */
[----:B------:R-:W-:Y:S01]  /*3ce0*/  F2FP.SATFINITE.E5M2.F32.PACK_AB_MERGE_C R48, R49, R48, RZ ;  /* 0x000000303130723e */ /* 0x000fe200048060ff */
[----:B------:R-:W1:Y:S01]  /*3cf0*/  LDS.128 R8, [R3] ;  /* 0x0000000003087984 */ /* 0x000e620000000c00 */
[----:B------:R-:W-:Y:S02]  /*3d00*/  F2FP.SATFINITE.E5M2.F32.PACK_AB_MERGE_C R50, R51, R50, RZ ;  /* 0x000000323332723e */ /* 0x000fe400048060ff */
[----:B------:R-:W-:Y:S01]  /*3d10*/  F2FP.SATFINITE.E5M2.F32.PACK_AB_MERGE_C R53, R53, R52, RZ ;  /* 0x000000343535723e */ /* 0x000fe200048060ff */
[----:B------:R-:W-:Y:S01]  /*3d20*/  BAR.SYNC.DEFER_BLOCKING 0x0 ;  /* 0x0000000000007b1d */ /* 0x000fe20000010000 */
[----:B------:R-:W-:-:S02]  /*3d30*/  F2FP.SATFINITE.E5M2.F32.PACK_AB_MERGE_C R55, R55, R54, RZ ;  /* 0x000000363737723e */ /* 0x000fc400048060ff */
[----:B------:R-:W-:Y:S02]  /*3d40*/  PRMT R81, R82, 0x5410, R87 ;  /* 0x0000541052517816 */ /* 0x000fe40000000057 */
[----:B------:R-:W-:Y:S02]  /*3d50*/  PRMT R80, R80, 0x5410, R85 ;  /* 0x0000541050507816 */ /* 0x000fe40000000055 */
[----:B------:R-:W-:Y:S02]  /*3d60*/  PRMT R82, R48, 0x5410, R53 ;  /* 0x0000541030527816 */ /* 0x000fe40000000035 */
[----:B------:R-:W-:Y:S02]  /*3d70*/  PRMT R83, R50, 0x5410, R55 ;  /* 0x0000541032537816 */ /* 0x000fe40000000037 */
[----:B------:R-:W-:Y:S02]  /*3d80*/  IADD3 R20, P6, R23, R2, RZ ;  /* 0x0000000217147210 */ /* 0x000fe40007fde0ff */
[----:B------:R-:W-:-:S02]  /*3d90*/  ISETP.LT.AND P3, PT, R15, UR7, !P0 ;  /* 0x000000070f007c0c */ /* 0x000fc4000c761270 */
[C---:B------:R-:W-:Y:S01]  /*3da0*/  LEA.HI.X.SX32 R21, R23.reuse, R0, 0x1, P6 ;  /* 0x0000000017157211 */ /* 0x040fe200030f0eff */
[----:B------:R-:W-:Y:S01]  /*3db0*/  VIADD R23, R23, UR6 ;  /* 0x0000000617177c36 */ /* 0x000fe20008000000 */
[C---:B0-----:R-:W-:Y:S02]  /*3dc0*/  PRMT R27, R16.reuse, 0x7770, RZ ;  /* 0x00007770101b7816 */ /* 0x041fe400000000ff */
[----:B------:R-:W-:Y:S01]  /*3dd0*/  PRMT R29, R16, 0x7771, RZ ;  /* 0x00007771101d7816 */ /* 0x000fe200000000ff */
[----:B------:R-:W-:Y:S01]  /*3de0*/  VIADD R25, R23, UR6 ;  /* 0x0000000617197c36 */ /* 0x000fe20008000000 */
[----:B------:R-:W-:Y:S02]  /*3df0*/  LOP3.LUT R14, R15, 0x5, RZ, 0xfc, !PT ;  /* 0x000000050f0e7812 */ /* 0x000fe400078efcff */
[C---:B------:R-:W-:Y:S01]  /*3e00*/  PRMT R33, R17.reuse, 0x7770, RZ ;  /* 0x0000777011217816 */ /* 0x040fe200000000ff */
[----:B------:R-:W-:Y:S01]  /*3e10*/  STSM.16.M88.4 [R22], R72 ;  /* 0x0000004816007844 */ /* 0x000fe20000000200 */
[----:B------:R-:W-:-:S02]  /*3e20*/  PRMT R31, R17, 0x7771, RZ ;  /* 0x00007771111f7816 */ /* 0x000fc400000000ff */
[----:B------:R-:W-:Y:S01]  /*3e30*/  PRMT R35, R18, 0x7771, RZ ;  /* 0x0000777112237816 */ /* 0x000fe200000000ff */
[----:B------:R-:W-:Y:S06]  /*3e40*/  BAR.SYNC.DEFER_BLOCKING 0x0 ;  /* 0x0000000000007b1d */ /* 0x000fec0000010000 */
[----:B------:R-:W0:Y:S02]  /*3e50*/  LDS.128 R4, [R3] ;  /* 0x0000000003047984 */ /* 0x000e240000000c00 */
[----:B------:R-:W-:Y:S06]  /*3e60*/  BAR.SYNC.DEFER_BLOCKING 0x0 ;  /* 0x0000000000007b1d */ /* 0x000fec0000010000 */
[----:B------:R2:W-:Y:S02]  /*3e70*/  STSM.16.M88.4 [R22], R80 ;  /* 0x0000005016007844 */ /* 0x0005e40000000200 */
[----:B------:R-:W-:Y:S01]  /*3e80*/  BAR.SYNC.DEFER_BLOCKING 0x0 ;  /* 0x0000000000007b1d */ /* 0x000fe20000010000 */
[----:B--2---:R-:W-:-:S04]  /*3e90*/  IADD3 R22, P6, R23, R2, RZ ;  /* 0x0000000217167210 */ /* 0x004fc80007fde0ff */
[----:B------:R-:W-:Y:S01]  /*3ea0*/  LEA.HI.X.SX32 R23, R23, R0, 0x1, P6 ;  /* 0x0000000017177211 */ /* 0x000fe200030f0eff */
[----:B------:R2:W-:Y:S01]  /*3eb0*/  @P3 STG.E.U8 desc[UR16][R12.64], R27 ;  /* 0x0000001b0c003986 */ /* 0x0005e2000c101110 */
[----:B------:R-:W-:Y:S02]  /*3ec0*/  ISETP.LT.AND P3, PT, R14, UR7, !P0 ;  /* 0x000000070e007c0c */ /* 0x000fe4000c761270 */
[C---:B------:R-:W-:Y:S01]  /*3ed0*/  LOP3.LUT R14, R15.reuse, 0x6, RZ, 0xfc, !PT ;  /* 0x000000060f0e7812 */ /* 0x040fe200078efcff */
[----:B------:R3:W-:Y:S03]  /*3ee0*/  @P2 STG.E.U8 desc[UR16][R20.64], R29 ;  /* 0x0000001d14002986 */ /* 0x0007e6000c101110 */
[----:B------:R-:W-:Y:S01]  /*3ef0*/  ISETP.LT.AND P2, PT, R14, UR7, !P0 ;  /* 0x000000070e007c0c */ /* 0x000fe2000c741270 */
[----:B------:R4:W-:Y:S01]  /*3f00*/  @P1 STG.E.U8 desc[UR16][R22.64], R33 ;  /* 0x0000002116001986 */ /* 0x0009e2000c101110 */
[----:B------:R-:W-:-:S02]  /*3f10*/  LOP3.LUT R14, R15, 0x7, RZ, 0xfc, !PT ;  /* 0x000000070f0e7812 */ /* 0x000fc400078efcff */
[C---:B--2---:R-:W-:Y:S01]  /*3f20*/  IADD3 R12, P6, R25.reuse, R2, RZ ;  /* 0x00000002190c7210 */ /* 0x044fe20007fde0ff */
[C---:B------:R-:W-:Y:S01]  /*3f30*/  VIADD R27, R25.reuse, UR6 ;  /* 0x00000006191b7c36 */ /* 0x040fe20008000000 */
[----:B------:R-:W-:Y:S02]  /*3f40*/  ISETP.LT.AND P1, PT, R14, UR7, !P0 ;  /* 0x000000070e007c0c */ /* 0x000fe4000c721270 */
[----:B------:R-:W-:Y:S01]  /*3f50*/  LEA.HI.X.SX32 R13, R25, R0, 0x1, P6 ;  /* 0x00000000190d7211 */ /* 0x000fe200030f0eff */
[C---:B---3--:R-:W-:Y:S01]  /*3f60*/  VIADD R29, R27.reuse, UR6 ;  /* 0x000000061b1d7c36 */ /* 0x048fe20008000000 */
[----:B------:R-:W-:Y:S02]  /*3f70*/  IADD3 R20, P6, R27, R2, RZ ;  /* 0x000000021b147210 */ /* 0x000fe40007fde0ff */
[----:B------:R-:W-:Y:S01]  /*3f80*/  LOP3.LUT R14, R15, 0x8, RZ, 0xfc, !PT ;  /* 0x000000080f0e7812 */ /* 0x000fe200078efcff */
[----:B------:R2:W-:Y:S01]  /*3f90*/  @P5 STG.E.U8 desc[UR16][R12.64], R31 ;  /* 0x0000001f0c005986 */ /* 0x0005e2000c101110 */
[----:B------:R-:W-:-:S02]  /*3fa0*/  LEA.HI.X.SX32 R21, R27, R0, 0x1, P6 ;  /* 0x000000001b157211 */ /* 0x000fc400030f0eff */
[C---:B------:R-:W-:Y:S02]  /*3fb0*/  IADD3 R24, P6, R29.reuse, R2, RZ ;  /* 0x000000021d187210 */ /* 0x040fe40007fde0ff */
[----:B------:R-:W-:Y:S02]  /*3fc0*/  PRMT R27, R18, 0x7770, RZ ;  /* 0x00007770121b7816 */ /* 0x000fe400000000ff */
[C---:B------:R-:W-:Y:S01]  /*3fd0*/  LEA.HI.X.SX32 R25, R29.reuse, R0, 0x1, P6 ;  /* 0x000000001d197211 */ /* 0x040fe200030f0eff */
[----:B------:R-:W-:Y:S01]  /*3fe0*/  VIADD R29, R29, UR6 ;  /* 0x000000061d1d7c36 */ /* 0x000fe20008000000 */
[----:B------:R-:W-:Y:S01]  /*3ff0*/  ISETP.LT.AND P5, PT, R14, UR7, !P0 ;  /* 0x000000070e007c0c */ /* 0x000fe2000c7a1270 */
[----:B------:R3:W-:Y:S01]  /*4000*/  @P4 STG.E.U8 desc[UR16][R20.64], R27 ;  /* 0x0000001b14004986 */ /* 0x0007e2000c101110 */
[----:B------:R-:W-:Y:S01]  /*4010*/  LOP3.LUT R14, R15, 0x9, RZ, 0xfc, !PT ;  /* 0x000000090f0e7812 */ /* 0x000fe200078efcff */
[----:B----4-:R-:W-:Y:S01]  /*4020*/  VIADD R23, R29, UR6 ;  /* 0x000000061d177c36 */ /* 0x010fe20008000000 */
[----:B--2---:R-:W-:Y:S01]  /*4030*/  LOP3.LUT R13, R15, 0xa, RZ, 0xfc, !PT ;  /* 0x0000000a0f0d7812 */ /* 0x004fe200078efcff */
[----:B------:R2:W-:Y:S01]  /*4040*/  @P3 STG.E.U8 desc[UR16][R24.64], R35 ;  /* 0x0000002318003986 */ /* 0x0005e2000c101110 */
[----:B------:R-:W-:-:S02]  /*4050*/  IADD3 R12, P6, R29, R2, RZ ;  /* 0x000000021d0c7210 */ /* 0x000fc40007fde0ff */
[----:B------:R-:W-:Y:S02]  /*4060*/  ISETP.LT.AND P3, PT, R13, UR7, !P0 ;  /* 0x000000070d007c0c */ /* 0x000fe4000c761270 */
[----:B------:R-:W-:Y:S02]  /*4070*/  LEA.HI.X.SX32 R13, R29, R0, 0x1, P6 ;  /* 0x000000001d0d7211 */ /* 0x000fe400030f0eff */
[----:B------:R-:W-:Y:S01]  /*4080*/  ISETP.LT.AND P4, PT, R14, UR7, !P0 ;  /* 0x000000070e007c0c */ /* 0x000fe2000c781270 */
[C---:B---3--:R-:W-:Y:S01]  /*4090*/  VIADD R27, R23.reuse, UR6 ;  /* 0x00000006171b7c36 */ /* 0x048fe20008000000 */
[----:B------:R-:W-:Y:S02]  /*40a0*/  IADD3 R20, P6, R23, R2, RZ ;  /* 0x0000000217147210 */ /* 0x000fe40007fde0ff */
[----:B------:R-:W-:Y:S01]  /*40b0*/  PRMT R31, R19, 0x7770, RZ ;  /* 0x00007770131f7816 */ /* 0x000fe200000000ff */
[----:B------:R-:W-:Y:S01]  /*40c0*/  VIADD R29, R27, UR6 ;  /* 0x000000061b1d7c36 */ /* 0x000fe20008000000 */
[----:B------:R-:W-:-:S02]  /*40d0*/  LEA.HI.X.SX32 R21, R23, R0, 0x1, P6 ;  /* 0x0000000017157211 */ /* 0x000fc400030f0eff */
[----:B------:R-:W-:Y:S01]  /*40e0*/  IADD3 R22, P6, R27, R2, RZ ;  /* 0x000000021b167210 */ /* 0x000fe20007fde0ff */
[----:B------:R3:W-:Y:S01]  /*40f0*/  @P2 STG.E.U8 desc[UR16][R12.64], R31 ;  /* 0x0000001f0c002986 */ /* 0x0007e2000c101110 */
[----:B------:R-:W-:Y:S02]  /*4100*/  PRMT R33, R19, 0x7771, RZ ;  /* 0x0000777113217816 */ /* 0x000fe400000000ff */
[----:B------:R-:W-:Y:S02]  /*4110*/  LEA.HI.X.SX32 R23, R27, R0, 0x1, P6 ;  /* 0x000000001b177211 */ /* 0x000fe400030f0eff */
[C---:B--2---:R-:W-:Y:S01]  /*4120*/  IADD3 R24, P6, R29.reuse, R2, RZ ;  /* 0x000000021d187210 */ /* 0x044fe20007fde0ff */
[----:B------:R2:W-:Y:S01]  /*4130*/  @P1 STG.E.U8 desc[UR16][R20.64], R33 ;  /* 0x0000002114001986 */ /* 0x0005e2000c101110 */
[C---:B------:R-:W-:Y:S02]  /*4140*/  PRMT R27, R16.reuse, 0x7772, RZ ;  /* 0x00007772101b7816 */ /* 0x040fe400000000ff */
[C---:B------:R-:W-:Y:S01]  /*4150*/  LEA.HI.X.SX32 R25, R29.reuse, R0, 0x1, P6 ;  /* 0x000000001d197211 */ /* 0x040fe200030f0eff */
[----:B------:R-:W-:Y:S01]  /*4160*/  VIADD R29, R29, UR6 ;  /* 0x000000061d1d7c36 */ /* 0x000fe20008000000 */
[----:B------:R-:W-:Y:S01]  /*4170*/  LOP3.LUT R14, R15, 0xb, RZ, 0xfc, !PT ;  /* 0x0000000b0f0e7812 */ /* 0x000fe200078efcff */
[----:B------:R4:W-:Y:S01]  /*4180*/  @P5 STG.E.U8 desc[UR16][R22.64], R27 ;  /* 0x0000001b16005986 */ /* 0x0009e2000c101110 */
[----:B---3--:R-:W-:-:S02]  /*4190*/  PRMT R31, R16, 0x7773, RZ ;  /* 0x00007773101f7816 */ /* 0x008fc400000000ff */
[----:B------:R-:W-:Y:S02]  /*41a0*/  LOP3.LUT R13, R15, 0xe, RZ, 0xfc, !PT ;  /* 0x0000000e0f0d7812 */ /* 0x000fe400078efcff */
[C---:B------:R-:W-:Y:S01]  /*41b0*/  IADD3 R12, P6, R29.reuse, R2, RZ ;  /* 0x000000021d0c7210 */ /* 0x040fe20007fde0ff */
[----:B--2---:R-:W-:Y:S01]  /*41c0*/  VIADD R21, R29, UR6 ;  /* 0x000000061d157c36 */ /* 0x004fe20008000000 */
[----:B------:R2:W-:Y:S01]  /*41d0*/  @P4 STG.E.U8 desc[UR16][R24.64], R31 ;  /* 0x0000001f18004986 */ /* 0x0005e2000c101110 */
[----:B------:R-:W-:Y:S02]  /*41e0*/  ISETP.LT.AND P4, PT, R13, UR7, !P0 ;  /* 0x000000070d007c0c */ /* 0x000fe4000c781270 */
[----:B------:R-:W-:Y:S02]  /*41f0*/  ISETP.LT.AND P2, PT, R14, UR7, !P0 ;  /* 0x000000070e007c0c */ /* 0x000fe4000c741270 */
[----:B------:R-:W-:Y:S01]  /*4200*/  LEA.HI.X.SX32 R13, R29, R0, 0x1, P6 ;  /* 0x000000001d0d7211 */ /* 0x000fe200030f0eff */
[----:B----4-:R-:W-:Y:S01]  /*4210*/  VIADD R23, R21, UR6 ;  /* 0x0000000615177c36 */ /* 0x010fe20008000000 */
[----:B------:R-:W-:-:S02]  /*4220*/  LOP3.LUT R14, R15, 0xc, RZ, 0xfc, !PT ;  /* 0x0000000c0f0e7812 */ /* 0x000fc400078efcff */
[----:B------:R-:W-:Y:S02]  /*4230*/  IADD3 R16, P6, R21, R2, RZ ;  /* 0x0000000215107210 */ /* 0x000fe40007fde0ff */
[----:B------:R-:W-:Y:S01]  /*4240*/  PRMT R29, R17, 0x7772, RZ ;  /* 0x00007772111d7816 */ /* 0x000fe200000000ff */
[----:B--2---:R-:W-:Y:S01]  /*4250*/  VIADD R25, R23, UR6 ;  /* 0x0000000617197c36 */ /* 0x004fe20008000000 */
[----:B------:R-:W-:Y:S02]  /*4260*/  PRMT R27, R17, 0x7773, RZ ;  /* 0x00007773111b7816 */ /* 0x000fe400000000ff */
[----:B------:R-:W-:Y:S01]  /*4270*/  ISETP.LT.AND P1, PT, R14, UR7, !P0 ;  /* 0x000000070e007c0c */ /* 0x000fe2000c721270 */
[----:B------:R2:W-:Y:S01]  /*4280*/  @P3 STG.E.U8 desc[UR16][R12.64], R29 ;  /* 0x0000001d0c003986 */ /* 0x0005e2000c101110 */
[----:B------:R-:W-:Y:S02]  /*4290*/  LEA.HI.X.SX32 R17, R21, R0, 0x1, P6 ;  /* 0x0000000015117211 */ /* 0x000fe400030f0eff */
[----:B------:R-:W-:-:S02]  /*42a0*/  LOP3.LUT R14, R15, 0xd, RZ, 0xfc, !PT ;  /* 0x0000000d0f0e7812 */ /* 0x000fc400078efcff */
[C---:B------:R-:W-:Y:S01]  /*42b0*/  IADD3 R20, P6, R23.reuse, R2, RZ ;  /* 0x0000000217147210 */ /* 0x040fe20007fde0ff */
[----:B------:R3:W-:Y:S01]  /*42c0*/  @P2 STG.E.U8 desc[UR16][R16.64], R27 ;  /* 0x0000001b10002986 */ /* 0x0007e2000c101110 */
[----:B------:R-:W-:Y:S02]  /*42d0*/  ISETP.LT.AND P5, PT, R14, UR7, !P0 ;  /* 0x000000070e007c0c */ /* 0x000fe4000c7a1270 */
[----:B------:R-:W-:Y:S02]  /*42e0*/  LEA.HI.X.SX32 R21, R23, R0, 0x1, P6 ;  /* 0x0000000017157211 */ /* 0x000fe400030f0eff */
[C---:B------:R-:W-:Y:S02]  /*42f0*/  IADD3 R22, P6, R25.reuse, R2, RZ ;  /* 0x0000000219167210 */ /* 0x040fe40007fde0ff */
[C---:B------:R-:W-:Y:S02]  /*4300*/  PRMT R31, R18.reuse, 0x7772, RZ ;  /* 0x00007772121f7816 */ /* 0x040fe400000000ff */
[C---:B------:R-:W-:Y:S01]  /*4310*/  LEA.HI.X.SX32 R23, R25.reuse, R0, 0x1, P6 ;  /* 0x0000000019177211 */ /* 0x040fe200030f0eff */
[----:B------:R-:W-:Y:S01]  /*4320*/  VIADD R25, R25, UR6 ;  /* 0x0000000619197c36 */ /* 0x000fe20008000000 */
[----:B--2---:R-:W-:Y:S01]  /*4330*/  PRMT R29, R18, 0x7773, RZ ;  /* 0x00007773121d7816 */ /* 0x004fe200000000ff */
[----:B------:R-:W-:Y:S01]  /*4340*/  @P1 STG.E.U8 desc[UR16][R20.64], R31 ;  /* 0x0000001f14001986 */ /* 0x000fe2000c101110 */
[----:B------:R-:W-:Y:S01]  /*4350*/  LOP3.LUT R13, R15, 0x12, RZ, 0xfc, !PT ;  /* 0x000000120f0d7812 */ /* 0x000fe200078efcff */
[C---:B---3--:R-:W-:Y:S01]  /*4360*/  VIADD R17, R25.reuse, UR6 ;  /* 0x0000000619117c36 */ /* 0x048fe20008000000 */
[----:B------:R-:W-:Y:S01]  /*4370*/  IADD3 R12, P6, R25, R2, RZ ;  /* 0x00000002190c7210 */ /* 0x000fe20007fde0ff */
[----:B------:R2:W-:Y:S01]  /*4380*/  @P5 STG.E.U8 desc[UR16][R22.64], R29 ;  /* 0x0000001d16005986 */ /* 0x0005e2000c101110 */
[----:B------:R-:W-:-:S02]  /*4390*/  LOP3.LUT R14, R15, 0xf, RZ, 0xfc, !PT ;  /* 0x0000000f0f0e7812 */ /* 0x000fc400078efcff */
[----:B------:R-:W-:Y:S02]  /*43a0*/  ISETP.LT.AND P5, PT, R13, UR7, !P0 ;  /* 0x000000070d007c0c */ /* 0x000fe4000c7a1270 */
[----:B------:R-:W-:Y:S02]  /*43b0*/  LEA.HI.X.SX32 R13, R25, R0, 0x1, P6 ;  /* 0x00000000190d7211 */ /* 0x000fe400030f0eff */
[----:B------:R-:W-:Y:S02]  /*43c0*/  ISETP.LT.AND P3, PT, R14, UR7, !P0 ;  /* 0x000000070e007c0c */ /* 0x000fe4000c761270 */
[C---:B------:R-:W-:Y:S02]  /*43d0*/  PRMT R27, R19.reuse, 0x7773, RZ ;  /* 0x00007773131b7816 */ /* 0x040fe400000000ff */
[----:B------:R-:W-:Y:S01]  /*43e0*/  PRMT R25, R19, 0x7772, RZ ;  /* 0x0000777213197816 */ /* 0x000fe200000000ff */
[----:B------:R-:W-:Y:S01]  /*43f0*/  VIADD R19, R17, UR6 ;  /* 0x0000000611137c36 */ /* 0x000fe20008000000 */
[----:B------:R-:W-:-:S02]  /*4400*/  LOP3.LUT R14, R15, 0x10, RZ, 0xfc, !PT ;  /* 0x000000100f0e7812 */ /* 0x000fc400078efcff */
[----:B------:R-:W-:Y:S01]  /*4410*/  IADD3 R16, P6, R17, R2, RZ ;  /* 0x0000000211107210 */ /* 0x000fe20007fde0ff */
[----:B--2---:R-:W-:Y:S01]  /*4420*/  VIADD R23, R19, UR6 ;  /* 0x0000000613177c36 */ /* 0x004fe20008000000 */
[----:B------:R-:W-:Y:S01]  /*4430*/  ISETP.LT.AND P2, PT, R14, UR7, !P0 ;  /* 0x000000070e007c0c */ /* 0x000fe2000c741270 */
[----:B------:R2:W-:Y:S01]  /*4440*/  @P4 STG.E.U8 desc[UR16][R12.64], R25 ;  /* 0x000000190c004986 */ /* 0x0005e2000c101110 */
[----:B------:R-:W-:Y:S02]  /*4450*/  LEA.HI.X.SX32 R17, R17, R0, 0x1, P6 ;  /* 0x0000000011117211 */ /* 0x000fe400030f0eff */
[----:B------:R-:W-:Y:S02]  /*4460*/  LOP3.LUT R14, R15, 0x11, RZ, 0xfc, !PT ;  /* 0x000000110f0e7812 */ /* 0x000fe400078efcff */
[----:B------:R-:W-:Y:S01]  /*4470*/  IADD3 R18, P6, R19, R2, RZ ;  /* 0x0000000213127210 */ /* 0x000fe20007fde0ff */
[----:B------:R3:W-:Y:S01]  /*4480*/  @P3 STG.E.U8 desc[UR16][R16.64], R27 ;  /* 0x0000001b10003986 */ /* 0x0007e2000c101110 */
[----:B------:R-:W-:-:S02]  /*4490*/  ISETP.LT.AND P1, PT, R14, UR7, !P0 ;  /* 0x000000070e007c0c */ /* 0x000fc4000c721270 */
[----:B------:R-:W-:Y:S02]  /*44a0*/  LEA.HI.X.SX32 R19, R19, R0, 0x1, P6 ;  /* 0x0000000013137211 */ /* 0x000fe400030f0eff */
[C---:B------:R-:W-:Y:S02]  /*44b0*/  IADD3 R20, P6, R23.reuse, R2, RZ ;  /* 0x0000000217147210 */ /* 0x040fe40007fde0ff */
[C---:B-1----:R-:W-:Y:S02]  /*44c0*/  PRMT R29, R8.reuse, 0x7770, RZ ;  /* 0x00007770081d7816 */ /* 0x042fe400000000ff */
[C---:B------:R-:W-:Y:S01]  /*44d0*/  LEA.HI.X.SX32 R21, R23.reuse, R0, 0x1, P6 ;  /* 0x0000000017157211 */ /* 0x040fe200030f0eff */
[----:B------:R-:W-:Y:S01]  /*44e0*/  VIADD R23, R23, UR6 ;  /* 0x0000000617177c36 */ /* 0x000fe20008000000 */
[----:B------:R-:W-:Y:S01]  /*44f0*/  PRMT R31, R8, 0x7771, RZ ;  /* 0x00007771081f7816 */ /* 0x000fe200000000ff */
[----:B------:R1:W-:Y:S01]  /*4500*/  @P2 STG.E.U8 desc[UR16][R18.64], R29 ;  /* 0x0000001d12002986 */ /* 0x0003e2000c101110 */
[----:B--2---:R-:W-:Y:S01]  /*4510*/  LOP3.LUT R13, R15, 0x16, RZ, 0xfc, !PT ;  /* 0x000000160f0d7812 */ /* 0x004fe200078efcff */
[----:B---3--:R-:W-:Y:S01]  /*4520*/  VIADD R17, R23, UR6 ;  /* 0x0000000617117c36 */ /* 0x008fe20008000000 */
[----:B------:R-:W-:Y:S01]  /*4530*/  LOP3.LUT R14, R15, 0x13, RZ, 0xfc, !PT ;  /* 0x000000130f0e7812 */ /* 0x000fe200078efcff */
[----:B------:R2:W-:Y:S01]  /*4540*/  @P1 STG.E.U8 desc[UR16][R20.64], R31 ;  /* 0x0000001f14001986 */ /* 0x0005e2000c101110 */
[----:B------:R-:W-:-:S02]  /*4550*/  IADD3 R12, P6, R23, R2, RZ ;  /* 0x00000002170c7210 */ /* 0x000fc40007fde0ff */
[----:B------:R-:W-:Y:S02]  /*4560*/  ISETP.LT.AND P1, PT, R13, UR7, !P0 ;  /* 0x000000070d007c0c */ /* 0x000fe4000c721270 */
[----:B------:R-:W-:Y:S02]  /*4570*/  ISETP.LT.AND P4, PT, R14, UR7, !P0 ;  /* 0x000000070e007c0c */ /* 0x000fe4000c781270 */
[----:B------:R-:W-:Y:S01]  /*4580*/  LEA.HI.X.SX32 R13, R23, R0, 0x1, P6 ;  /* 0x00000000170d7211 */ /* 0x000fe200030f0eff */
[----:B-1----:R-:W-:Y:S01]  /*4590*/  VIADD R19, R17, UR6 ;  /* 0x0000000611137c36 */ /* 0x002fe20008000000 */
[----:B------:R-:W-:Y:S02]  /*45a0*/  LOP3.LUT R14, R15, 0x14, RZ, 0xfc, !PT ;  /* 0x000000140f0e7812 */ /* 0x000fe400078efcff */
[----:B------:R-:W-:Y:S01]  /*45b0*/  IADD3 R16, P6, R17, R2, RZ ;  /* 0x0000000211107210 */ /* 0x000fe20007fde0ff */
[----:B------:R-:W-:Y:S01]  /*45c0*/  VIADD R23, R19, UR6 ;  /* 0x0000000613177c36 */ /* 0x000fe20008000000 */
[----:B------:R-:W-:-:S02]  /*45d0*/  ISETP.LT.AND P3, PT, R14, UR7, !P0 ;  /* 0x000000070e007c0c */ /* 0x000fc4000c761270 */
[----:B------:R-:W-:Y:S02]  /*45e0*/  LEA.HI.X.SX32 R17, R17, R0, 0x1, P6 ;  /* 0x0000000011117211 */ /* 0x000fe400030f0eff */
[----:B------:R-:W-:Y:S02]  /*45f0*/  LOP3.LUT R14, R15, 0x15, RZ, 0xfc, !PT ;  /* 0x000000150f0e7812 */ /* 0x000fe400078efcff */
[C---:B------:R-:W-:Y:S02]  /*4600*/  IADD3 R18, P6, R19.reuse, R2, RZ ;  /* 0x0000000213127210 */ /* 0x040fe40007fde0ff */
[----:B------:R-:W-:Y:S02]  /*4610*/  ISETP.LT.AND P2, PT, R14, UR7, !P0 ;  /* 0x000000070e007c0c */ /* 0x000fe4000c741270 */
[----:B------:R-:W-:Y:S02]  /*4620*/  LEA.HI.X.SX32 R19, R19, R0, 0x1, P6 ;  /* 0x0000000013137211 */ /* 0x000fe400030f0eff */
[----:B--2---:R-:W-:-:S02]  /*4630*/  IADD3 R20, P6, R23, R2, RZ ;  /* 0x0000000217147210 */ /* 0x004fc40007fde0ff */
[C---:B------:R-:W-:Y:S02]  /*4640*/  PRMT R25, R9.reuse, 0x7770, RZ ;  /* 0x0000777009197816 */ /* 0x040fe400000000ff */
[----:B------:R-:W-:Y:S02]  /*4650*/  PRMT R29, R9, 0x7771, RZ ;  /* 0x00007771091d7816 */ /* 0x000fe400000000ff */
[C---:B------:R-:W-:Y:S01]  /*4660*/  LEA.HI.X.SX32 R21, R23.reuse, R0, 0x1, P6 ;  /* 0x0000000017157211 */ /* 0x040fe200030f0eff */
[----:B------:R-:W-:Y:S01]  /*4670*/  VIADD R23, R23, UR6 ;  /* 0x0000000617177c36 */ /* 0x000fe20008000000 */
[----:B------:R1:W-:Y:S01]  /*4680*/  @P5 STG.E.U8 desc[UR16][R12.64], R25 ;  /* 0x000000190c005986 */ /* 0x0003e2000c101110 */
[----:B------:R-:W-:Y:S02]  /*4690*/  PRMT R27, R10, 0x7770, RZ ;  /* 0x000077700a1b7816 */ /* 0x000fe400000000ff */
[C---:B------:R-:W-:Y:S01]  /*46a0*/  LOP3.LUT R14, R15.reuse, 0x17, RZ, 0xfc, !PT ;  /* 0x000000170f0e7812 */ /* 0x040fe200078efcff */
[----:B------:R2:W-:Y:S03]  /*46b0*/  @P4 STG.E.U8 desc[UR16][R16.64], R29 ;  /* 0x0000001d10004986 */ /* 0x0005e6000c101110 */
[----:B------:R-:W-:Y:S01]  /*46c0*/  ISETP.LT.AND P5, PT, R14, UR7, !P0 ;  /* 0x000000070e007c0c */ /* 0x000fe2000c7a1270 */
[----:B------:R3:W-:Y:S01]  /*46d0*/  @P3 STG.E.U8 desc[UR16][R18.64], R27 ;  /* 0x0000001b12003986 */ /* 0x0007e2000c101110 */
[----:B------:R-:W-:-:S02]  /*46e0*/  LOP3.LUT R14, R15, 0x18, RZ, 0xfc, !PT ;  /* 0x000000180f0e7812 */ /* 0x000fc400078efcff */
[----:B-1----:R-:W-:Y:S02]  /*46f0*/  PRMT R25, R10, 0x7771, RZ ;  /* 0x000077710a197816 */ /* 0x002fe400000000ff */
[----:B------:R-:W-:Y:S02]  /*4700*/  LOP3.LUT R13, R15, 0x1a, RZ, 0xfc, !PT ;  /* 0x0000001a0f0d7812 */ /* 0x000fe400078efcff */
[C---:B------:R-:W-:Y:S01]  /*4710*/  IADD3 R12, P6, R23.reuse, R2, RZ ;  /* 0x00000002170c7210 */ /* 0x040fe20007fde0ff */
[----:B--2---:R-:W-:Y:S01]  /*4720*/  VIADD R17, R23, UR6 ;  /* 0x0000000617117c36 */ /* 0x004fe20008000000 */
[----:B------:R1:W-:Y:S01]  /*4730*/  @P2 STG.E.U8 desc[UR16][R20.64], R25 ;  /* 0x0000001914002986 */ /* 0x0003e2000c101110 */
[----:B------:R-:W-:Y:S02]  /*4740*/  ISETP.LT.AND P2, PT, R13, UR7, !P0 ;  /* 0x000000070d007c0c */ /* 0x000fe4000c741270 */
[----:B------:R-:W-:Y:S01]  /*4750*/  LEA.HI.X.SX32 R13, R23, R0, 0x1, P6 ;  /* 0x00000000170d7211 */ /* 0x000fe200030f0eff */
[C---:B---3--:R-:W-:Y:S01]  /*4760*/  VIADD R19, R17.reuse, UR6 ;  /* 0x0000000611137c36 */ /* 0x048fe20008000000 */
[----:B------:R-:W-:-:S02]  /*4770*/  IADD3 R16, P6, R17, R2, RZ ;  /* 0x0000000211107210 */ /* 0x000fc40007fde0ff */
[----:B------:R-:W-:Y:S01]  /*4780*/  ISETP.LT.AND P4, PT, R14, UR7, !P0 ;  /* 0x000000070e007c0c */ /* 0x000fe2000c781270 */
[----:B------:R-:W-:Y:S01]  /*4790*/  VIADD R23, R19, UR6 ;  /* 0x0000000613177c36 */ /* 0x000fe20008000000 */
[----:B------:R-:W-:Y:S02]  /*47a0*/  LEA.HI.X.SX32 R17, R17, R0, 0x1, P6 ;  /* 0x0000000011117211 */ /* 0x000fe400030f0eff */
[----:B------:R-:W-:Y:S02]  /*47b0*/  IADD3 R18, P6, R19, R2, RZ ;  /* 0x0000000213127210 */ /* 0x000fe40007fde0ff */
[----:B------:R-:W-:Y:S02]  /*47c0*/  LOP3.LUT R14, R15, 0x19, RZ, 0xfc, !PT ;  /* 0x000000190f0e7812 */ /* 0x000fe400078efcff */
[----:B------:R-:W-:Y:S02]  /*47d0*/  LEA.HI.X.SX32 R19, R19, R0, 0x1, P6 ;  /* 0x0000000013137211 */ /* 0x000fe400030f0eff */
[----:B------:R-:W-:-:S02]  /*47e0*/  ISETP.LT.AND P3, PT, R14, UR7, !P0 ;  /* 0x000000070e007c0c */ /* 0x000fc4000c761270 */
[----:B-1----:R-:W-:Y:S02]  /*47f0*/  IADD3 R20, P6, R23, R2, RZ ;  /* 0x0000000217147210 */ /* 0x002fe40007fde0ff */
        /* <DEDUP_REMOVED lines=14> */
[C---:B--2---:R-:W-:Y:S01]  /*48e0*/  VIADD R17, R23.reuse, UR6 ;  /* 0x0000000617117c36 */ /* 0x044fe20008000000 */
[----:B------:R1:W-:Y:S01]  /*48f0*/  @P3 STG.E.U8 desc[UR16][R20.64], R27 ;  /* 0x0000001b14003986 */ /* 0x0003e2000c101110 */
[----:B------:R-:W-:Y:S02]  /*4900*/  ISETP.LT.AND P3, PT, R8, UR7, !P0 ;  /* 0x0000000708007c0c */ /* 0x000fe4000c761270 */
[----:B------:R-:W-:Y:S01]  /*4910*/  LEA.HI.X.SX32 R13, R23, R0, 0x1, P6 ;  /* 0x00000000170d7211 */ /* 0x000fe200030f0eff */
[C---:B---3--:R-:W-:Y:S01]  /*4920*/  VIADD R19, R17.reuse, UR6 ;  /* 0x0000000611137c36 */ /* 0x048fe20008000000 */
[----:B------:R-:W-:-:S02]  /*4930*/  IADD3 R8, P6, R17, R2, RZ ;  /* 0x0000000211087210 */ /* 0x000fc40007fde0ff */
[C---:B------:R-:W-:Y:S02]  /*4940*/  PRMT R25, R9.reuse, 0x7772, RZ ;  /* 0x0000777209197816 */ /* 0x040fe400000000ff */
[----:B------:R-:W-:Y:S02]  /*4950*/  PRMT R23, R9, 0x7773, RZ ;  /* 0x0000777309177816 */ /* 0x000fe400000000ff */
[----:B------:R-:W-:Y:S01]  /*4960*/  ISETP.LT.AND P5, PT, R14, UR7, !P0 ;  /* 0x000000070e007c0c */ /* 0x000fe2000c7a1270 */
[----:B-1----:R-:W-:Y:S01]  /*4970*/  VIADD R21, R19, UR6 ;  /* 0x0000000613157c36 */ /* 0x002fe20008000000 */
[----:B------:R-:W-:Y:S01]  /*4980*/  LEA.HI.X.SX32 R9, R17, R0, 0x1, P6 ;  /* 0x0000000011097211 */ /* 0x000fe200030f0eff */
[----:B------:R1:W-:Y:S01]  /*4990*/  @P2 STG.E.U8 desc[UR16][R12.64], R25 ;  /* 0x000000190c002986 */ /* 0x0003e2000c101110 */
[----:B------:R-:W-:Y:S02]  /*49a0*/  LOP3.LUT R14, R15, 0x1d, RZ, 0xfc, !PT ;  /* 0x0000001d0f0e7812 */ /* 0x000fe400078efcff */
[----:B------:R-:W-:Y:S01]  /*49b0*/  IADD3 R16, P6, R19, R2, RZ ;  /* 0x0000000213107210 */ /* 0x000fe20007fde0ff */
[----:B------:R2:W-:Y:S01]  /*49c0*/  @P1 STG.E.U8 desc[UR16][R8.64], R23 ;  /* 0x0000001708001986 */ /* 0x0005e2000c101110 */
[----:B------:R-:W-:-:S02]  /*49d0*/  ISETP.LT.AND P4, PT, R14, UR7, !P0 ;  /* 0x000000070e007c0c */ /* 0x000fc4000c781270 */
[----:B------:R-:W-:Y:S02]  /*49e0*/  LEA.HI.X.SX32 R17, R19, R0, 0x1, P6 ;  /* 0x0000000013117211 */ /* 0x000fe400030f0eff */
[C---:B------:R-:W-:Y:S02]  /*49f0*/  IADD3 R18, P6, R21.reuse, R2, RZ ;  /* 0x0000000215127210 */ /* 0x040fe40007fde0ff */
[C---:B------:R-:W-:Y:S02]  /*4a00*/  PRMT R27, R10.reuse, 0x7772, RZ ;  /* 0x000077720a1b7816 */ /* 0x040fe400000000ff */
[C---:B------:R-:W-:Y:S01]  /*4a10*/  LEA.HI.X.SX32 R19, R21.reuse, R0, 0x1, P6 ;  /* 0x0000000015137211 */ /* 0x040fe200030f0eff */
[----:B------:R-:W-:Y:S01]  /*4a20*/  VIADD R21, R21, UR6 ;  /* 0x0000000615157c36 */ /* 0x000fe20008000000 */
[----:B-1----:R-:W-:Y:S01]  /*4a30*/  PRMT R25, R10, 0x7773, RZ ;  /* 0x000077730a197816 */ /* 0x002fe200000000ff */
[----:B------:R1:W-:Y:S01]  /*4a40*/  @P5 STG.E.U8 desc[UR16][R16.64], R27 ;  /* 0x0000001b10005986 */ /* 0x0003e2000c101110 */
[----:B--2---:R-:W-:Y:S01]  /*4a50*/  LOP3.LUT R9, R15, 0x22, RZ, 0xfc, !PT ;  /* 0x000000220f097812 */ /* 0x004fe200078efcff */
[C---:B------:R-:W-:Y:S01]  /*4a60*/  VIADD R13, R21.reuse, UR6 ;  /* 0x00000006150d7c36 */ /* 0x040fe20008000000 */
[----:B------:R-:W-:Y:S01]  /*4a70*/  IADD3 R8, P6, R21, R2, RZ ;  /* 0x0000000215087210 */ /* 0x000fe20007fde0ff */
[----:B------:R2:W-:Y:S01]  /*4a80*/  @P4 STG.E.U8 desc[UR16][R18.64], R25 ;  /* 0x0000001912004986 */ /* 0x0005e2000c101110 */
[----:B------:R-:W-:-:S02]  /*4a90*/  ISETP.LT.AND P4, PT, R9, UR7, !P0 ;  /* 0x0000000709007c0c */ /* 0x000fc4000c781270 */
[----:B------:R-:W-:Y:S02]  /*4aa0*/  LEA.HI.X.SX32 R9, R21, R0, 0x1, P6 ;  /* 0x0000000015097211 */ /* 0x000fe400030f0eff */
[----:B------:R-:W-:Y:S02]  /*4ab0*/  PRMT R21, R11, 0x7772, RZ ;  /* 0x000077720b157816 */ /* 0x000fe400000000ff */
[C---:B------:R-:W-:Y:S01]  /*4ac0*/  IADD3 R10, P6, R13.reuse, R2, RZ ;  /* 0x000000020d0a7210 */ /* 0x040fe20007fde0ff */
[----:B-1----:R-:W-:Y:S01]  /*4ad0*/  VIADD R17, R13, UR6 ;  /* 0x000000060d117c36 */ /* 0x002fe20008000000 */
[C---:B------:R-:W-:Y:S01]  /*4ae0*/  LOP3.LUT R12, R15.reuse, 0x23, RZ, 0xfc, !PT ;  /* 0x000000230f0c7812 */ /* 0x040fe200078efcff */
[----:B------:R1:W-:Y:S01]  /*4af0*/  @P3 STG.E.U8 desc[UR16][R8.64], R21 ;  /* 0x0000001508003986 */ /* 0x0003e2000c101110 */
[----:B------:R-:W-:Y:S02]  /*4b00*/  LOP3.LUT R14, R15, 0x1f, RZ, 0xfc, !PT ;  /* 0x0000001f0f0e7812 */ /* 0x000fe400078efcff */
[----:B------:R-:W-:-:S02]  /*4b10*/  PRMT R23, R11, 0x7773, RZ ;  /* 0x000077730b177816 */ /* 0x000fc400000000ff */
[----:B------:R-:W-:Y:S02]  /*4b20*/  LEA.HI.X.SX32 R11, R13, R0, 0x1, P6 ;  /* 0x000000000d0b7211 */ /* 0x000fe400030f0eff */
[----:B------:R-:W-:Y:S02]  /*4b30*/  ISETP.LT.AND P3, PT, R12, UR7, !P0 ;  /* 0x000000070c007c0c */ /* 0x000fe4000c761270 */
[----:B------:R-:W-:Y:S02]  /*4b40*/  IADD3 R12, P6, R17, R2, RZ ;  /* 0x00000002110c7210 */ /* 0x000fe40007fde0ff */
[----:B------:R-:W-:Y:S02]  /*4b50*/  ISETP.LT.AND P2, PT, R14, UR7, !P0 ;  /* 0x000000070e007c0c */ /* 0x000fe4000c741270 */
[----:B------:R-:W-:Y:S02]  /*4b60*/  LOP3.LUT R14, R15, 0x20, RZ, 0xfc, !PT ;  /* 0x000000200f0e7812 */ /* 0x000fe400078efcff */
[C---:B------:R-:W-:Y:S01]  /*4b70*/  LEA.HI.X.SX32 R13, R17.reuse, R0, 0x1, P6 ;  /* 0x00000000110d7211 */ /* 0x040fe200030f0eff */
[----:B------:R-:W-:Y:S01]  /*4b80*/  VIADD R17, R17, UR6 ;  /* 0x0000000611117c36 */ /* 0x000fe20008000000 */
[----:B------:R-:W-:-:S02]  /*4b90*/  ISETP.LT.AND P1, PT, R14, UR7, !P0 ;  /* 0x000000070e007c0c */ /* 0x000fc4000c721270 */
[----:B------:R-:W-:Y:S01]  /*4ba0*/  LOP3.LUT R14, R15, 0x21, RZ, 0xfc, !PT ;  /* 0x000000210f0e7812 */ /* 0x000fe200078efcff */
[C---:B--2---:R-:W-:Y:S01]  /*4bb0*/  VIADD R19, R17.reuse, UR6 ;  /* 0x0000000611137c36 */ /* 0x044fe20008000000 */
[C---:B-1----:R-:W-:Y:S02]  /*4bc0*/  IADD3 R8, P6, R17.reuse, R2, RZ ;  /* 0x0000000211087210 */ /* 0x042fe40007fde0ff */
[----:B0-----:R-:W-:Y:S01]  /*4bd0*/  PRMT R27, R4, 0x7770, RZ ;  /* 0x00007770041b7816 */ /* 0x001fe200000000ff */
[----:B------:R0:W-:Y:S01]  /*4be0*/  @P2 STG.E.U8 desc[UR16][R10.64], R23 ;  /* 0x000000170a002986 */ /* 0x0001e2000c101110 */
[----:B------:R-:W-:Y:S01]  /*4bf0*/  LEA.HI.X.SX32 R9, R17, R0, 0x1, P6 ;  /* 0x0000000011097211 */ /* 0x000fe200030f0eff */
[----:B------:R-:W-:Y:S01]  /*4c00*/  VIADD R17, R19, UR6 ;  /* 0x0000000613117c36 */ /* 0x000fe20008000000 */
[----:B------:R-:W-:Y:S02]  /*4c10*/  ISETP.LT.AND P5, PT, R14, UR7, !P0 ;  /* 0x000000070e007c0c */ /* 0x000fe4000c7a1270 */
[----:B------:R-:W-:Y:S01]  /*4c20*/  LOP3.LUT R14, R15, 0x24, RZ, 0xfc, !PT ;  /* 0x000000240f0e7812 */ /* 0x000fe200078efcff */
[----:B------:R1:W-:Y:S01]  /*4c30*/  @P1 STG.E.U8 desc[UR16][R12.64], R27 ;  /* 0x0000001b0c001986 */ /* 0x0003e2000c101110 */
[----:B------:R-:W-:-:S02]  /*4c40*/  PRMT R25, R5, 0x7770, RZ ;  /* 0x0000777005197816 */ /* 0x000fc400000000ff */
[----:B------:R-:W-:Y:S02]  /*4c50*/  ISETP.LT.AND P2, PT, R14, UR7, !P0 ;  /* 0x000000070e007c0c */ /* 0x000fe4000c741270 */
[----:B------:R-:W-:Y:S02]  /*4c60*/  PRMT R21, R5, 0x7771, RZ ;  /* 0x0000777105157816 */ /* 0x000fe400000000ff */
[C---:B0-----:R-:W-:Y:S02]  /*4c70*/  IADD3 R10, P6, R19.reuse, R2, RZ ;  /* 0x00000002130a7210 */ /* 0x041fe40007fde0ff */
[----:B------:R-:W-:Y:S02]  /*4c80*/  PRMT R23, R4, 0x7771, RZ ;  /* 0x0000777104177816 */ /* 0x000fe400000000ff */
[----:B------:R-:W-:Y:S01]  /*4c90*/  LEA.HI.X.SX32 R11, R19, R0, 0x1, P6 ;  /* 0x00000000130b7211 */ /* 0x000fe200030f0eff */
[C---:B------:R-:W-:Y:S01]  /*4ca0*/  VIADD R19, R17.reuse, UR6 ;  /* 0x0000000611137c36 */ /* 0x040fe20008000000 */
[----:B-1----:R-:W-:Y:S01]  /*4cb0*/  IADD3 R12, P6, R17, R2, RZ ;  /* 0x00000002110c7210 */ /* 0x002fe20007fde0ff */
[----:B------:R0:W-:Y:S01]  /*4cc0*/  @P5 STG.E.U8 desc[UR16][R8.64], R23 ;  /* 0x0000001708005986 */ /* 0x0001e2000c101110 */
[----:B------:R-:W-:-:S02]  /*4cd0*/  LOP3.LUT R14, R15, 0x25, RZ, 0xfc, !PT ;  /* 0x000000250f0e7812 */ /* 0x000fc400078efcff */
[----:B------:R-:W-:Y:S01]  /*4ce0*/  LEA.HI.X.SX32 R13, R17, R0, 0x1, P6 ;  /* 0x00000000110d7211 */ /* 0x000fe200030f0eff */
[----:B------:R1:W-:Y:S01]  /*4cf0*/  @P4 STG.E.U8 desc[UR16][R10.64], R25 ;  /* 0x000000190a004986 */ /* 0x0003e2000c101110 */
[C---:B------:R-:W-:Y:S02]  /*4d00*/  IADD3 R16, P6, R19.reuse, R2, RZ ;  /* 0x0000000213107210 */ /* 0x040fe40007fde0ff */
[----:B------:R-:W-:Y:S01]  /*4d10*/  ISETP.LT.AND P1, PT, R14, UR7, !P0 ;  /* 0x000000070e007c0c */ /* 0x000fe2000c721270 */
[----:B------:R2:W-:Y:S01]  /*4d20*/  @P3 STG.E.U8 desc[UR16][R12.64], R21 ;  /* 0x000000150c003986 */ /* 0x0005e2000c101110 */
[C---:B------:R-:W-:Y:S01]  /*4d30*/  LEA.HI.X.SX32 R17, R19.reuse, R0, 0x1, P6 ;  /* 0x0000000013117211 */ /* 0x040fe200030f0eff */
[----:B------:R-:W-:Y:S01]  /*4d40*/  VIADD R19, R19, UR6 ;  /* 0x0000000613137c36 */ /* 0x000fe20008000000 */
[----:B------:R-:W-:Y:S02]  /*4d50*/  LOP3.LUT R14, R15, 0x26, RZ, 0xfc, !PT ;  /* 0x000000260f0e7812 */ /* 0x000fe400078efcff */
[----:B0-----:R-:W-:-:S02]  /*4d60*/  PRMT R23, R6, 0x7770, RZ ;  /* 0x0000777006177816 */ /* 0x001fc400000000ff */
[----:B------:R-:W-:Y:S01]  /*4d70*/  LOP3.LUT R9, R15, 0x29, RZ, 0xfc, !PT ;  /* 0x000000290f097812 */ /* 0x000fe200078efcff */
[C---:B-1----:R-:W-:Y:S01]  /*4d80*/  VIADD R11, R19.reuse, UR6 ;  /* 0x00000006130b7c36 */ /* 0x042fe20008000000 */
[----:B------:R-:W-:Y:S01]  /*4d90*/  IADD3 R8, P6, R19, R2, RZ ;  /* 0x0000000213087210 */ /* 0x000fe20007fde0ff */
[----:B------:R0:W-:Y:S01]  /*4da0*/  @P2 STG.E.U8 desc[UR16][R16.64], R23 ;  /* 0x0000001710002986 */ /* 0x0001e2000c101110 */
[----:B------:R-:W-:Y:S01]  /*4db0*/  ISETP.LT.AND P2, PT, R9, UR7, !P0 ;  /* 0x0000000709007c0c */ /* 0x000fe2000c741270 */
[----:B--2---:R-:W-:Y:S01]  /*4dc0*/  VIADD R13, R11, UR6 ;  /* 0x000000060b0d7c36 */ /* 0x004fe20008000000 */
[----:B------:R-:W-:Y:S02]  /*4dd0*/  LEA.HI.X.SX32 R9, R19, R0, 0x1, P6 ;  /* 0x0000000013097211 */ /* 0x000fe400030f0eff */
        /* <DEDUP_REMOVED lines=8> */
[----:B------:R-:W-:-:S02]  /*4e60*/  LOP3.LUT R14, R15, 0x28, RZ, 0xfc, !PT ;  /* 0x000000280f0e7812 */ /* 0x000fc400078efcff */
[C---:B0-----:R-:W-:Y:S02]  /*4e70*/  IADD3 R16, P6, R19.reuse, R2, RZ ;  /* 0x0000000213107210 */ /* 0x041fe40007fde0ff */
[----:B------:R-:W-:Y:S02]  /*4e80*/  ISETP.LT.AND P3, PT, R14, UR7, !P0 ;  /* 0x000000070e007c0c */ /* 0x000fe4000c761270 */
[----:B------:R-:W-:Y:S02]  /*4e90*/  PRMT R21, R6, 0x7771, RZ ;  /* 0x0000777106157816 */ /* 0x000fe400000000ff */
[C---:B------:R-:W-:Y:S01]  /*4ea0*/  LEA.HI.X.SX32 R17, R19.reuse, R0, 0x1, P6 ;  /* 0x0000000013117211 */ /* 0x040fe200030f0eff */
[----:B------:R-:W-:Y:S01]  /*4eb0*/  VIADD R19, R19, UR6 ;  /* 0x0000000613137c36 */ /* 0x000fe20008000000 */
[----:B------:R-:W-:Y:S01]  /*4ec0*/  LOP3.LUT R14, R15, 0x2a, RZ, 0xfc, !PT ;  /* 0x0000002a0f0e7812 */ /* 0x000fe200078efcff */
[----:B------:R0:W-:Y:S01]  /*4ed0*/  @P1 STG.E.U8 desc[UR16][R8.64], R21 ;  /* 0x0000001508001986 */ /* 0x0001e2000c101110 */
[----:B------:R-:W-:-:S02]  /*4ee0*/  PRMT R25, R7, 0x7770, RZ ;  /* 0x0000777007197816 */ /* 0x000fc400000000ff */
[----:B------:R-:W-:Y:S02]  /*4ef0*/  PRMT R23, R7, 0x7771, RZ ;  /* 0x0000777107177816 */ /* 0x000fe400000000ff */
[----:B------:R-:W-:Y:S01]  /*4f00*/  IADD3 R18, P6, R19, R2, RZ ;  /* 0x0000000213127210 */ /* 0x000fe20007fde0ff */
[----:B------:R1:W-:Y:S01]  /*4f10*/  @P5 STG.E.U8 desc[UR16][R10.64], R25 ;  /* 0x000000190a005986 */ /* 0x0003e2000c101110 */
[----:B------:R-:W-:Y:S02]  /*4f20*/  ISETP.LT.AND P1, PT, R14, UR7, !P0 ;  /* 0x000000070e007c0c */ /* 0x000fe4000c721270 */
[C---:B------:R-:W-:Y:S01]  /*4f30*/  PRMT R27, R4.reuse, 0x7773, RZ ;  /* 0x00007773041b7816 */ /* 0x040fe200000000ff */
[----:B------:R2:W-:Y:S01]  /*4f40*/  @P4 STG.E.U8 desc[UR16][R12.64], R23 ;  /* 0x000000170c004986 */ /* 0x0005e2000c101110 */
[----:B------:R-:W-:Y:S01]  /*4f50*/  LOP3.LUT R14, R15, 0x2b, RZ, 0xfc, !PT ;  /* 0x0000002b0f0e7812 */ /* 0x000fe200078efcff */
[----:B0-----:R-:W-:Y:S01]  /*4f60*/  VIADD R9, R19, UR6 ;  /* 0x0000000613097c36 */ /* 0x001fe20008000000 */
[----:B------:R-:W-:-:S02]  /*4f70*/  PRMT R21, R4, 0x7772, RZ ;  /* 0x0000777204157816 */ /* 0x000fc400000000ff */
[----:B------:R-:W-:Y:S02]  /*4f80*/  LOP3.LUT R8, R15, 0x2d, RZ, 0xfc, !PT ;  /* 0x0000002d0f087812 */ /* 0x000fe400078efcff */
[----:B------:R-:W-:Y:S01]  /*4f90*/  LEA.HI.X.SX32 R19, R19, R0, 0x1, P6 ;  /* 0x0000000013137211 */ /* 0x000fe200030f0eff */
[C---:B-1----:R-:W-:Y:S01]  /*4fa0*/  VIADD R11, R9.reuse, UR6 ;  /* 0x00000006090b7c36 */ /* 0x042fe20008000000 */
[----:B------:R0:W-:Y:S01]  /*4fb0*/  @P3 STG.E.U8 desc[UR16][R16.64], R21 ;  /* 0x0000001510003986 */ /* 0x0001e2000c101110 */
[----:B------:R-:W-:Y:S02]  /*4fc0*/  ISETP.LT.AND P3, PT, R8, UR7, !P0 ;  /* 0x0000000708007c0c */ /* 0x000fe4000c761270 */
[----:B--2---:R-:W-:Y:S01]  /*4fd0*/  IADD3 R12, P6, R9, R2, RZ ;  /* 0x00000002090c7210 */ /* 0x004fe20007fde0ff */
[----:B------:R1:W-:Y:S01]  /*4fe0*/  @P2 STG.E.U8 desc[UR16][R18.64], R27 ;  /* 0x0000001b12002986 */ /* 0x0003e2000c101110 */
[----:B------:R-:W-:Y:S02]  /*4ff0*/  LOP3.LUT R8, R15, 0x2e, RZ, 0xfc, !PT ;  /* 0x0000002e0f087812 */ /* 0x000fe400078efcff */
[----:B------:R-:W-:-:S02]  /*5000*/  PRMT R25, R5, 0x7772, RZ ;  /* 0x0000777205197816 */ /* 0x000fc400000000ff */
[----:B------:R-:W-:Y:S02]  /*5010*/  LEA.HI.X.SX32 R13, R9, R0, 0x1, P6 ;  /* 0x00000000090d7211 */ /* 0x000fe400030f0eff */
[----:B------:R-:W-:Y:S01]  /*5020*/  LOP3.LUT R4, R15, 0x2f, RZ, 0xfc, !PT ;  /* 0x0000002f0f047812 */ /* 0x000fe200078efcff */
[C---:B0-----:R-:W-:Y:S01]  /*5030*/  VIADD R21, R11.reuse, UR6 ;  /* 0x000000060b157c36 */ /* 0x041fe20008000000 */
[----:B------:R-:W-:Y:S01]  /*5040*/  IADD3 R16, P6, R11, R2, RZ ;  /* 0x000000020b107210 */ /* 0x000fe20007fde0ff */
[----:B------:R0:W-:Y:S01]  /*5050*/  @P1 STG.E.U8 desc[UR16][R12.64], R25 ;  /* 0x000000190c001986 */ /* 0x0001e2000c101110 */
[----:B------:R-:W-:Y:S01]  /*5060*/  ISETP.LT.AND P2, PT, R8, UR7, !P0 ;  /* 0x0000000708007c0c */ /* 0x000fe2000c741270 */
[----:B-1----:R-:W-:Y:S01]  /*5070*/  VIADD R19, R21, UR6 ;  /* 0x0000000615137c36 */ /* 0x002fe20008000000 */
[----:B------:R-:W-:Y:S02]  /*5080*/  LEA.HI.X.SX32 R17, R11, R0, 0x1, P6 ;  /* 0x000000000b117211 */ /* 0x000fe400030f0eff */
[----:B------:R1:W2:Y:S01]  /*5090*/  LDS.128 R8, [R3] ;  /* 0x0000000003087984 */ /* 0x0002a20000000c00 */
[----:B------:R-:W-:-:S02]  /*50a0*/  ISETP.LT.AND P1, PT, R4, UR7, !P0 ;  /* 0x0000000704007c0c */ /* 0x000fc4000c721270 */
[----:B------:R-:W-:Y:S02]  /*50b0*/  ISETP.LT.AND P5, PT, R14, UR7, !P0 ;  /* 0x000000070e007c0c */ /* 0x000fe4000c7a1270 */
[----:B------:R-:W-:Y:S02]  /*50c0*/  IADD3 R4, P6, R21, R2, RZ ;  /* 0x0000000215047210 */ /* 0x000fe40007fde0ff */
[----:B------:R-:W-:Y:S02]  /*50d0*/  LOP3.LUT R14, R15, 0x2c, RZ, 0xfc, !PT ;  /* 0x0000002c0f0e7812 */ /* 0x000fe400078efcff */
[----:B------:R-:W-:Y:S02]  /*50e0*/  PRMT R23, R5, 0x7773, RZ ;  /* 0x0000777305177816 */ /* 0x000fe400000000ff */
[----:B------:R-:W-:Y:S02]  /*50f0*/  LEA.HI.X.SX32 R5, R21, R0, 0x1, P6 ;  /* 0x0000000015057211 */ /* 0x000fe400030f0eff */
[----:B------:R-:W-:-:S02]  /*5100*/  ISETP.LT.AND P4, PT, R14, UR7, !P0 ;  /* 0x000000070e007c0c */ /* 0x000fc4000c781270 */
[C---:B0-----:R-:W-:Y:S01]  /*5110*/  IADD3 R12, P6, R19.reuse, R2, RZ ;  /* 0x00000002130c7210 */ /* 0x041fe20007fde0ff */
[----:B------:R0:W-:Y:S01]  /*5120*/  @P5 STG.E.U8 desc[UR16][R16.64], R23 ;  /* 0x0000001710005986 */ /* 0x0001e2000c101110 */
[C---:B------:R-:W-:Y:S02]  /*5130*/  PRMT R25, R6.reuse, 0x7772, RZ ;  /* 0x0000777206197816 */ /* 0x040fe400000000ff */
[C---:B------:R-:W-:Y:S01]  /*5140*/  LEA.HI.X.SX32 R13, R19.reuse, R0, 0x1, P6 ;  /* 0x00000000130d7211 */ /* 0x040fe200030f0eff */
[----:B------:R-:W-:Y:S01]  /*5150*/  VIADD R19, R19, UR6 ;  /* 0x0000000613137c36 */ /* 0x000fe20008000000 */
[----:B------:R-:W-:Y:S02]  /*5160*/  PRMT R27, R6, 0x7773, RZ ;  /* 0x00007773061b7816 */ /* 0x000fe400000000ff */
[----:B-1----:R-:W-:Y:S01]  /*5170*/  LOP3.LUT R3, R15, 0x32, RZ, 0xfc, !PT ;  /* 0x000000320f037812 */ /* 0x002fe200078efcff */
[----:B------:R-:W-:Y:S01]  /*5180*/  VIADD R21, R19, UR6 ;  /* 0x0000000613157c36 */ /* 0x000fe20008000000 */
[----:B------:R-:W-:Y:S01]  /*5190*/  LOP3.LUT R14, R15, 0x30, RZ, 0xfc, !PT ;  /* 0x000000300f0e7812 */ /* 0x000fe200078efcff */
[----:B------:R1:W-:Y:S01]  /*51a0*/  @P4 STG.E.U8 desc[UR16][R4.64], R25 ;  /* 0x0000001904004986 */ /* 0x0003e2000c101110 */
[----:B0-----:R-:W-:-:S02]  /*51b0*/  IADD3 R16, P6, R19, R2, RZ ;  /* 0x0000000213107210 */ /* 0x001fc40007fde0ff */
[----:B------:R-:W-:Y:S01]  /*51c0*/  PRMT R23, R7, 0x7773, RZ ;  /* 0x0000777307177816 */ /* 0x000fe200000000ff */
[----:B------:R0:W-:Y:S01]  /*51d0*/  @P3 STG.E.U8 desc[UR16][R12.64], R27 ;  /* 0x0000001b0c003986 */ /* 0x0001e2000c101110 */
[----:B------:R-:W-:Y:S02]  /*51e0*/  LEA.HI.X.SX32 R17, R19, R0, 0x1, P6 ;  /* 0x0000000013117211 */ /* 0x000fe400030f0eff */
[----:B------:R-:W-:Y:S02]  /*51f0*/  ISETP.LT.AND P3, PT, R3, UR7, !P0 ;  /* 0x0000000703007c0c */ /* 0x000fe4000c761270 */
[----:B------:R-:W-:Y:S02]  /*5200*/  ISETP.LT.AND P5, PT, R14, UR7, !P0 ;  /* 0x000000070e007c0c */ /* 0x000fe4000c7a1270 */
[----:B-1----:R-:W-:Y:S01]  /*5210*/  PRMT R25, R7, 0x7772, RZ ;  /* 0x0000777207197816 */ /* 0x002fe200000000ff */
[C---:B------:R-:W-:Y:S01]  /*5220*/  VIADD R7, R21.reuse, UR6 ;  /* 0x0000000615077c36 */ /* 0x040fe20008000000 */
[----:B------:R-:W-:-:S02]  /*5230*/  IADD3 R4, P6, R21, R2, RZ ;  /* 0x0000000215047210 */ /* 0x000fc40007fde0ff */
[----:B------:R-:W-:Y:S01]  /*5240*/  LOP3.LUT R3, R15, 0x33, RZ, 0xfc, !PT ;  /* 0x000000330f037812 */ /* 0x000fe200078efcff */
[----:B------:R-:W-:Y:S01]  /*5250*/  VIADD R19, R7, UR6 ;  /* 0x0000000607137c36 */ /* 0x000fe20008000000 */
[----:B------:R-:W-:Y:S01]  /*5260*/  LEA.HI.X.SX32 R5, R21, R0, 0x1, P6 ;  /* 0x0000000015057211 */ /* 0x000fe200030f0eff */
[----:B------:R1:W-:Y:S01]  /*5270*/  @P2 STG.E.U8 desc[UR16][R16.64], R25 ;  /* 0x0000001910002986 */ /* 0x0003e2000c101110 */
[----:B------:R-:W-:Y:S02]  /*5280*/  IADD3 R6, P6, R7, R2, RZ ;  /* 0x0000000207067210 */ /* 0x000fe40007fde0ff */
[----:B------:R-:W-:Y:S01]  /*5290*/  LOP3.LUT R14, R15, 0x31, RZ, 0xfc, !PT ;  /* 0x000000310f0e7812 */ /* 0x000fe200078efcff */
[----:B------:R3:W-:Y:S01]  /*52a0*/  @P1 STG.E.U8 desc[UR16][R4.64], R23 ;  /* 0x0000001704001986 */ /* 0x0007e2000c101110 */
[----:B------:R-:W-:Y:S02]  /*52b0*/  LEA.HI.X.SX32 R7, R7, R0, 0x1, P6 ;  /* 0x0000000007077211 */ /* 0x000fe400030f0eff */
[----:B0-----:R-:W-:-:S02]  /*52c0*/  IADD3 R12, P6, R19, R2, RZ ;  /* 0x00000002130c7210 */ /* 0x001fc40007fde0ff */
[----:B------:R-:W-:Y:S02]  /*52d0*/  ISETP.LT.AND P2, PT, R3, UR7, !P0 ;  /* 0x0000000703007c0c */ /* 0x000fe4000c741270 */
[C---:B------:R-:W-:Y:S01]  /*52e0*/  LEA.HI.X.SX32 R13, R19.reuse, R0, 0x1, P6 ;  /* 0x00000000130d7211 */ /* 0x040fe200030f0eff */
[----:B------:R-:W-:Y:S01]  /*52f0*/  VIADD R19, R19, UR6 ;  /* 0x0000000613137c36 */ /* 0x000fe20008000000 */
[----:B------:R-:W-:Y:S02]  /*5300*/  ISETP.LT.AND P4, PT, R14, UR7, !P0 ;  /* 0x000000070e007c0c */ /* 0x000fe4000c781270 */
[----:B------:R-:W-:Y:S01]  /*5310*/  LOP3.LUT R3, R15, 0x34, RZ, 0xfc, !PT ;  /* 0x000000340f037812 */ /* 0x000fe200078efcff */
[----:B-1----:R-:W-:Y:S01]  /*5320*/  VIADD R17, R19, UR6 ;  /* 0x0000000613117c36 */ /* 0x002fe20008000000 */
[----:B--2---:R-:W-:Y:S02]  /*5330*/  PRMT R27, R8, 0x7770, RZ ;  /* 0x00007770081b7816 */ /* 0x004fe400000000ff */
[----:B------:R-:W-:-:S02]  /*5340*/  ISETP.LT.AND P1, PT, R3, UR7, !P0 ;  /* 0x0000000703007c0c */ /* 0x000fc4000c721270 */
[----:B---3--:R-:W-:Y:S01]  /*5350*/  IADD3 R4, P6, R19, R2, RZ ;  /* 0x0000000213047210 */ /* 0x008fe20007fde0ff */
[----:B------:R0:W-:Y:S01]  /*5360*/  @P5 STG.E.U8 desc[UR16][R6.64], R27 ;  /* 0x0000001b06005986 */ /* 0x0001e2000c101110 */
[----:B------:R-:W-:Y:S02]  /*5370*/  LOP3.LUT R3, R15, 0x35, RZ, 0xfc, !PT ;  /* 0x000000350f037812 */ /* 0x000fe400078efcff */
[----:B------:R-:W-:Y:S02]  /*5380*/  PRMT R21, R8, 0x7771, RZ ;  /* 0x0000777108157816 */ /* 0x000fe400000000ff */
[----:B------:R-:W-:Y:S01]  /*5390*/  LEA.HI.X.SX32 R5, R19, R0, 0x1, P6 ;  /* 0x0000000013057211 */ /* 0x000fe200030f0eff */
[----:B------:R-:W-:Y:S01]  /*53a0*/  VIADD R19, R17, UR6 ;  /* 0x0000000611137c36 */ /* 0x000fe20008000000 */
[----:B------:R-:W-:Y:S01]  /*53b0*/  ISETP.LT.AND P5, PT, R3, UR7, !P0 ;  /* 0x0000000703007c0c */ /* 0x000fe2000c7a1270 */
[----:B------:R1:W-:Y:S01]  /*53c0*/  @P4 STG.E.U8 desc[UR16][R12.64], R21 ;  /* 0x000000150c004986 */ /* 0x0003e2000c101110 */
[----:B------:R-:W-:-:S02]  /*53d0*/  LOP3.LUT R3, R15, 0x36, RZ, 0xfc, !PT ;  /* 0x000000360f037812 */ /* 0x000fc400078efcff */
[----:B------:R-:W-:Y:S02]  /*53e0*/  PRMT R25, R9, 0x7771, RZ ;  /* 0x0000777109197816 */ /* 0x000fe400000000ff */
[----:B0-----:R-:W-:Y:S02]  /*53f0*/  IADD3 R6, P6, R17, R2, RZ ;  /* 0x0000000211067210 */ /* 0x001fe40007fde0ff */
[----:B------:R-:W-:Y:S02]  /*5400*/  PRMT R27, R9, 0x7770, RZ ;  /* 0x00007770091b7816 */ /* 0x000fe400000000ff */
[----:B------:R-:W-:Y:S02]  /*5410*/  LEA.HI.X.SX32 R7, R17, R0, 0x1, P6 ;  /* 0x0000000011077211 */ /* 0x000fe400030f0eff */
[----:B------:R-:W-:Y:S01]  /*5420*/  ISETP.LT.AND P4, PT, R3, UR7, !P0 ;  /* 0x0000000703007c0c */ /* 0x000fe2000c781270 */
[C---:B-1----:R-:W-:Y:S01]  /*5430*/  VIADD R21, R19.reuse, UR6 ;  /* 0x0000000613157c36 */ /* 0x042fe20008000000 */
[----:B------:R-:W-:Y:S01]  /*5440*/  IADD3 R12, P6, R19, R2, RZ ;  /* 0x00000002130c7210 */ /* 0x000fe20007fde0ff */
[----:B------:R-:W-:Y:S01]  /*5450*/  @P3 STG.E.U8 desc[UR16][R4.64], R27 ;  /* 0x0000001b04003986 */ /* 0x000fe2000c101110 */
[----:B------:R-:W-:-:S02]  /*5460*/  LOP3.LUT R3, R15, 0x37, RZ, 0xfc, !PT ;  /* 0x000000370f037812 */ /* 0x000fc400078efcff */
[----:B------:R-:W-:Y:S01]  /*5470*/  LEA.HI.X.SX32 R13, R19, R0, 0x1, P6 ;  /* 0x00000000130d7211 */ /* 0x000fe200030f0eff */
[----:B------:R0:W-:Y:S01]  /*5480*/  @P2 STG.E.U8 desc[UR16][R6.64], R25 ;  /* 0x0000001906002986 */ /* 0x0001e2000c101110 */
[----:B------:R-:W-:Y:S02]  /*5490*/  ISETP.LT.AND P3, PT, R3, UR7, !P0 ;  /* 0x0000000703007c0c */ /* 0x000fe4000c761270 */
[----:B------:R-:W-:Y:S02]  /*54a0*/  IADD3 R16, P6, R21, R2, RZ ;  /* 0x0000000215107210 */ /* 0x000fe40007fde0ff */
[----:B------:R-:W-:Y:S02]  /*54b0*/  LOP3.LUT R3, R15, 0x38, RZ, 0xfc, !PT ;  /* 0x000000380f037812 */ /* 0x000fe400078efcff */
[C---:B------:R-:W-:Y:S02]  /*54c0*/  PRMT R23, R10.reuse, 0x7770, RZ ;  /* 0x000077700a177816 */ /* 0x040fe400000000ff */
[C---:B------:R-:W-:Y:S01]  /*54d0*/  LEA.HI.X.SX32 R17, R21.reuse, R0, 0x1, P6 ;  /* 0x0000000015117211 */ /* 0x040fe200030f0eff */
[----:B------:R-:W-:Y:S01]  /*54e0*/  VIADD R21, R21, UR6 ;  /* 0x0000000615157c36 */ /* 0x000fe20008000000 */
[----:B------:R-:W-:Y:S01]  /*54f0*/  ISETP.LT.AND P2, PT, R3, UR7, !P0 ;  /* 0x0000000703007c0c */ /* 0x000fe2000c741270 */
[----:B------:R1:W-:Y:S01]  /*5500*/  @P1 STG.E.U8 desc[UR16][R12.64], R23 ;  /* 0x000000170c001986 */ /* 0x0003e2000c101110 */
[----:B------:R-:W-:Y:S01]  /*5510*/  LOP3.LUT R3, R15, 0x39, RZ, 0xfc, !PT ;  /* 0x000000390f037812 */ /* 0x000fe200078efcff */
[----:B0-----:R-:W-:Y:S01]  /*5520*/  VIADD R7, R21, UR6 ;  /* 0x0000000615077c36 */ /* 0x001fe20008000000 */
[----:B------:R-:W-:-:S02]  /*5530*/  PRMT R19, R10, 0x7771, RZ ;  /* 0x000077710a137816 */ /* 0x000fc400000000ff */
[----:B------:R-:W-:Y:S02]  /*5540*/  ISETP.LT.AND P1, PT, R3, UR7, !P0 ;  /* 0x0000000703007c0c */ /* 0x000fe4000c721270 */
[----:B------:R-:W-:Y:S01]  /*5550*/  IADD3 R4, P6, R21, R2, RZ ;  /* 0x0000000215047210 */ /* 0x000fe20007fde0ff */
[----:B------:R0:W-:Y:S01]  /*5560*/  @P5 STG.E.U8 desc[UR16][R16.64], R19 ;  /* 0x0000001310005986 */ /* 0x0001e2000c101110 */
[----:B------:R-:W-:Y:S02]  /*5570*/  LOP3.LUT R3, R15, 0x3a, RZ, 0xfc, !PT ;  /* 0x0000003a0f037812 */ /* 0x000fe400078efcff */
[----:B------:R-:W-:Y:S01]  /*5580*/  LEA.HI.X.SX32 R5, R21, R0, 0x1, P6 ;  /* 0x0000000015057211 */ /* 0x000fe200030f0eff */
[----:B-1----:R-:W-:Y:S01]  /*5590*/  VIADD R13, R7, UR6 ;  /* 0x00000006070d7c36 */ /* 0x002fe20008000000 */
[----:B------:R-:W-:Y:S02]  /*55a0*/  PRMT R25, R11, 0x7770, RZ ;  /* 0x000077700b197816 */ /* 0x000fe400000000ff */
[----:B------:R-:W-:-:S02]  /*55b0*/  ISETP.LT.AND P5, PT, R3, UR7, !P0 ;  /* 0x0000000703007c0c */ /* 0x000fc4000c7a1270 */
[----:B------:R-:W-:Y:S01]  /*55c0*/  IADD3 R6, P6, R7, R2, RZ ;  /* 0x0000000207067210 */ /* 0x000fe20007fde0ff */
[----:B------:R-:W-:Y:S01]  /*55d0*/  @P4 STG.E.U8 desc[UR16][R4.64], R25 ;  /* 0x0000001904004986 */ /* 0x000fe2000c101110 */
[----:B------:R-:W-:Y:S01]  /*55e0*/  LOP3.LUT R3, R15, 0x3b, RZ, 0xfc, !PT ;  /* 0x0000003b0f037812 */ /* 0x000fe200078efcff */
[----:B0-----:R-:W-:Y:S01]  /*55f0*/  VIADD R17, R13, UR6 ;  /* 0x000000060d117c36 */ /* 0x001fe20008000000 */
[----:B------:R-:W-:Y:S02]  /*5600*/  PRMT R23, R11, 0x7771, RZ ;  /* 0x000077710b177816 */ /* 0x000fe400000000ff */
[----:B------:R-:W-:Y:S01]  /*5610*/  LEA.HI.X.SX32 R7, R7, R0, 0x1, P6 ;  /* 0x0000000007077211 */ /* 0x000fe200030f0eff */
[----:B------:R-:W-:Y:S01]  /*5620*/  VIADD R19, R17, UR6 ;  /* 0x0000000611137c36 */ /* 0x000fe20008000000 */
[----:B------:R-:W-:Y:S02]  /*5630*/  ISETP.LT.AND P4, PT, R3, UR7, !P0 ;  /* 0x0000000703007c0c */ /* 0x000fe4000c781270 */
[----:B------:R-:W-:Y:S01]  /*5640*/  IADD3 R12, P6, R13, R2, RZ ;  /* 0x000000020d0c7210 */ /* 0x000fe20007fde0ff */
[----:B------:R0:W-:Y:S01]  /*5650*/  @P3 STG.E.U8 desc[UR16][R6.64], R23 ;  /* 0x0000001706003986 */ /* 0x0001e2000c101110 */
[----:B------:R-:W-:-:S02]  /*5660*/  LOP3.LUT R3, R15, 0x3c, RZ, 0xfc, !PT ;  /* 0x0000003c0f037812 */ /* 0x000fc400078efcff */
[----:B------:R-:W-:Y:S02]  /*5670*/  LEA.HI.X.SX32 R13, R13, R0, 0x1, P6 ;  /* 0x000000000d0d7211 */ /* 0x000fe400030f0eff */
[----:B------:R-:W-:Y:S02]  /*5680*/  PRMT R21, R8, 0x7772, RZ ;  /* 0x0000777208157816 */ /* 0x000fe400000000ff */
[----:B------:R-:W-:Y:S02]  /*5690*/  ISETP.LT.AND P3, PT, R3, UR7, !P0 ;  /* 0x0000000703007c0c */ /* 0x000fe4000c761270 */
[----:B------:R-:W-:Y:S01]  /*56a0*/  IADD3 R16, P6, R17, R2, RZ ;  /* 0x0000000211107210 */ /* 0x000fe20007fde0ff */
[----:B------:R1:W-:Y:S01]  /*56b0*/  @P2 STG.E.U8 desc[UR16][R12.64], R21 ;  /* 0x000000150c002986 */ /* 0x0003e2000c101110 */
[----:B------:R-:W-:Y:S01]  /*56c0*/  LOP3.LUT R3, R15, 0x3d, RZ, 0xfc, !PT ;  /* 0x0000003d0f037812 */ /* 0x000fe200078efcff */
[----:B0-----:R-:W-:Y:S01]  /*56d0*/  VIADD R7, R19, UR6 ;  /* 0x0000000613077c36 */ /* 0x001fe20008000000 */
[----:B------:R-:W-:-:S02]  /*56e0*/  LEA.HI.X.SX32 R17, R17, R0, 0x1, P6 ;  /* 0x0000000011117211 */ /* 0x000fc400030f0eff */
[----:B------:R-:W-:Y:S01]  /*56f0*/  ISETP.LT.AND P2, PT, R3, UR7, !P0 ;  /* 0x0000000703007c0c */ /* 0x000fe2000c741270 */
[----:B------:R-:W-:Y:S01]  /*5700*/  VIADD R3, R7, UR6 ;  /* 0x0000000607037c36 */ /* 0x000fe20008000000 */
[C---:B------:R-:W-:Y:S02]  /*5710*/  IADD3 R4, P6, R19.reuse, R2, RZ ;  /* 0x0000000213047210 */ /* 0x040fe40007fde0ff */
[----:B------:R-:W-:Y:S02]  /*5720*/  PRMT R25, R8, 0x7773, RZ ;  /* 0x0000777308197816 */ /* 0x000fe400000000ff */
[----:B------:R-:W-:Y:S01]  /*5730*/  LEA.HI.X.SX32 R5, R19, R0, 0x1, P6 ;  /* 0x0000000013057211 */ /* 0x000fe200030f0eff */
[C---:B------:R-:W-:Y:S01]  /*5740*/  VIADD R19, R3.reuse, UR6 ;  /* 0x0000000603137c36 */ /* 0x040fe20008000000 */
[-C--:B-1----:R-:W-:Y:S01]  /*5750*/  IADD3 R12, P6, R3, R2.reuse, RZ ;  /* 0x00000002030c7210 */ /* 0x082fe20007fde0ff */
[----:B------:R0:W-:Y:S01]  /*5760*/  @P1 STG.E.U8 desc[UR16][R16.64], R25 ;  /* 0x0000001910001986 */ /* 0x0001e2000c101110 */
[----:B------:R-:W-:Y:S01]  /*5770*/  IADD3 R6, P1, R7, R2, RZ ;  /* 0x0000000207067210 */ /* 0x000fe20007f3e0ff */
[----:B------:R-:W-:Y:S01]  /*5780*/  VIADD R21, R19, UR6 ;  /* 0x0000000613157c36 */ /* 0x000fe20008000000 */
[----:B------:R-:W-:-:S02]  /*5790*/  LEA.HI.X.SX32 R13, R3, R0, 0x1, P6 ;  /* 0x00000000030d7211 */ /* 0x000fc400030f0eff */
[----:B------:R-:W-:Y:S01]  /*57a0*/  LEA.HI.X.SX32 R7, R7, R0, 0x1, P1 ;  /* 0x0000000007077211 */ /* 0x000fe200008f0eff */
[----:B------:R-:W-:Y:S01]  /*57b0*/  VIADD R23, R21, UR6 ;  /* 0x0000000615177c36 */ /* 0x000fe20008000000 */
[-C--:B------:R-:W-:Y:S02]  /*57c0*/  IADD3 R14, P6, R19, R2.reuse, RZ ;  /* 0x00000002130e7210 */ /* 0x080fe40007fde0ff */
[C---:B------:R-:W-:Y:S02]  /*57d0*/  LOP3.LUT R8, R15.reuse, 0x3e, RZ, 0xfc, !PT ;  /* 0x0000003e0f087812 */ /* 0x040fe400078efcff */
[----:B------:R-:W-:Y:S02]  /*57e0*/  LOP3.LUT R3, R15, 0x3f, RZ, 0xfc, !PT ;  /* 0x0000003f0f037812 */ /* 0x000fe400078efcff */
[----:B0-----:R-:W-:Y:S02]  /*57f0*/  IADD3 R16, P1, R21, R2, RZ ;  /* 0x0000000215107210 */ /* 0x001fe40007f3e0ff */
[----:B------:R-:W-:-:S02]  /*5800*/  LEA.HI.X.SX32 R15, R19, R0, 0x1, P6 ;  /* 0x00000000130f7211 */ /* 0x000fc400030f0eff */
[----:B------:R-:W-:Y:S02]  /*5810*/  LEA.HI.X.SX32 R17, R21, R0, 0x1, P1 ;  /* 0x0000000015117211 */ /* 0x000fe400008f0eff */
[----:B------:R-:W-:Y:S02]  /*5820*/  IADD3 R2, P6, R23, R2, RZ ;  /* 0x0000000217027210 */ /* 0x000fe40007fde0ff */
[----:B------:R-:W-:Y:S02]  /*5830*/  ISETP.LT.AND P1, PT, R8, UR7, !P0 ;  /* 0x0000000708007c0c */ /* 0x000fe4000c721270 */
[----:B------:R-:W-:Y:S02]  /*5840*/  ISETP.LT.AND P0, PT, R3, UR7, !P0 ;  /* 0x0000000703007c0c */ /* 0x000fe4000c701270 */
[----:B------:R-:W-:Y:S02]  /*5850*/  LEA.HI.X.SX32 R3, R23, R0, 0x1, P6 ;  /* 0x0000000017037211 */ /* 0x000fe400030f0eff */
[----:B------:R-:W-:-:S02]  /*5860*/  PRMT R25, R9, 0x7772, RZ ;  /* 0x0000777209197816 */ /* 0x000fc400000000ff */
[----:B------:R-:W-:Y:S02]  /*5870*/  PRMT R23, R9, 0x7773, RZ ;  /* 0x0000777309177816 */ /* 0x000fe400000000ff */
[C---:B------:R-:W-:Y:S01]  /*5880*/  PRMT R21, R10.reuse, 0x7772, RZ ;  /* 0x000077720a157816 */ /* 0x040fe200000000ff */
[----:B------:R0:W-:Y:S01]  /*5890*/  @P5 STG.E.U8 desc[UR16][R4.64], R25 ;  /* 0x0000001904005986 */ /* 0x0001e2000c101110 */
[----:B------:R-:W-:Y:S02]  /*58a0*/  PRMT R19, R10, 0x7773, RZ ;  /* 0x000077730a137816 */ /* 0x000fe400000000ff */
[C---:B------:R-:W-:Y:S01]  /*58b0*/  PRMT R9, R11.reuse, 0x7773, RZ ;  /* 0x000077730b097816 */ /* 0x040fe200000000ff */
[----:B------:R0:W-:Y:S01]  /*58c0*/  @P4 STG.E.U8 desc[UR16][R6.64], R23 ;  /* 0x0000001706004986 */ /* 0x0001e2000c101110 */
[----:B------:R-:W-:-:S03]  /*58d0*/  PRMT R11, R11, 0x7772, RZ ;  /* 0x000077720b0b7816 */ /* 0x000fc600000000ff */
[----:B------:R0:W-:Y:S04]  /*58e0*/  @P3 STG.E.U8 desc[UR16][R12.64], R21 ;  /* 0x000000150c003986 */ /* 0x0001e8000c101110 */
[----:B------:R0:W-:Y:S04]  /*58f0*/  @P2 STG.E.U8 desc[UR16][R14.64], R19 ;  /* 0x000000130e002986 */ /* 0x0001e8000c101110 */
[----:B------:R0:W-:Y:S01]  /*5900*/  @P1 STG.E.U8 desc[UR16][R16.64], R11 ;  /* 0x0000000b10001986 */ /* 0x0001e2000c101110 */
[----:B------:R-:W-:Y:S05]  /*5910*/  @!P0 EXIT ;  /* 0x000000000000894d */ /* 0x000fea0003800000 */
[----:B------:R-:W-:Y:S01]  /*5920*/  STG.E.U8 desc[UR16][R2.64], R9 ;  /* 0x0000000902007986 */ /* 0x000fe2000c101110 */
[----:B------:R-:W-:Y:S05]  /*5930*/  EXIT ;  /* 0x000000000000794d */ /* 0x000fea0003800000 */
.L_x_2:
[----:B------:R-:W-:-:S00]  /*5940*/  BRA `(.L_x_2) ;  /* 0xfffffffc00fc7947 */ /* 0x000fc0000383ffff */
[----:B------:R-:W-:-:S00]  /*5950*/  NOP ;  /* 0x0000000000007918 */ /* 0x000fc00000000000 */
        /* <DEDUP_REMOVED lines=10> */
.L_x_3:


//--------------------- .nv.shared.matmul_kernel  --------------------------
	.section	.nv.shared.matmul_kernel,"aw",@nobits
	.sectionflags	@""
	.align	16
	.zero		1024


//--------------------- .nv.shared.reserved.0     --------------------------
	.section	.nv.shared.reserved.0,"aw",@nobits
	.weak		__nv_reservedSMEM_offset_0_alias
	.size		__nv_reservedSMEM_offset_0_alias, 0, 0
	.other		__nv_reservedSMEM_offset_0_alias,@"STO_CUDA_RESERVED_SHARED STV_DEFAULT"
__nv_reservedSMEM_offset_0_alias:
	.zero		0


//--------------------- .nv.constant0.matmul_kernel --------------------------
	.section	.nv.constant0.matmul_kernel,"a",@progbits
	.sectionflags	@""
	.align	4
.nv.constant0.matmul_kernel:
	.zero		608


//--------------------- SYMBOLS --------------------------

	.type		.nv.reservedSmem.offset0,@object
	.size		.nv.reservedSmem.offset0,0x4
